// auto-generated by cutlass_sweep.gemm — config: {"arch": "sm_100", "cluster_m": 1, "cluster_n": 1, "dtype": "fp32", "dtype_b": "fp32", "layout": "tn", "stages": 0, "tile_k": 32, "tile_m": 64, "tile_n": 128}
#include "cutlass/cutlass.h"
#include "cutlass/gemm/collective/collective_builder.hpp"
#include "cutlass/gemm/device/gemm_universal_adapter.h"
#include "cutlass/gemm/kernel/gemm_universal.hpp"
#include "cutlass/epilogue/collective/collective_builder.hpp"

using ElemA = float;
using ElemB = float;
using ElemCD = float;
using Acc  = float;
using TileShape    = cute::Shape<cute::_64, cute::_128, cute::_32>;
using ClusterShape = cute::Shape<cute::_1, cute::_1, cute::_1>;

using CollectiveEpilogue = typename cutlass::epilogue::collective::CollectiveBuilder<
    cutlass::arch::Sm100, cutlass::arch::OpClassTensorOp,
    TileShape, ClusterShape,
    cutlass::epilogue::collective::EpilogueTileAuto,
    Acc, Acc,
    ElemCD, cutlass::layout::RowMajor, 128 / cutlass::sizeof_bits<ElemCD>::value,
    ElemCD, cutlass::layout::RowMajor, 128 / cutlass::sizeof_bits<ElemCD>::value,
    cutlass::epilogue::collective::EpilogueScheduleAuto
  >::CollectiveOp;

using CollectiveMainloop = typename cutlass::gemm::collective::CollectiveBuilder<
    cutlass::arch::Sm100, cutlass::arch::OpClassTensorOp,
    ElemA, cutlass::layout::ColumnMajor, 128 / cutlass::sizeof_bits<ElemA>::value,
    ElemB, cutlass::layout::RowMajor, 128 / cutlass::sizeof_bits<ElemB>::value,
    Acc,
    TileShape, ClusterShape,
    cutlass::gemm::collective::StageCountAutoCarveout<static_cast<int>(sizeof(typename CollectiveEpilogue::SharedStorage))>,
    cutlass::gemm::collective::KernelScheduleAuto
  >::CollectiveOp;

using GemmKernel = cutlass::gemm::kernel::GemmUniversal<
    cute::Shape<int,int,int,int>,
    CollectiveMainloop,
    CollectiveEpilogue
>;
using Gemm = cutlass::gemm::device::GemmUniversalAdapter<GemmKernel>;

// Force the device kernel symbol into the cubin without needing a host main.
auto* _anchor = &cutlass::device_kernel<GemmKernel>;


// ===== COMPILED SASS (sm_100a) =====

	.target	sm_100a

	.elftype	@"ET_EXEC"


//--------------------- .note.nv.tkinfo           --------------------------
	.section	.note.nv.tkinfo,"",@"SHT_NOTE"
	.sectionflags	@"SHF_NOTE_NV_TKINFO"
	.tkinfo
        /*0018*/ 	.word	0x00000002
        /*0030*/ 	.string	""
        /*0030*/ 	.string	"ptxas"
        /*0030*/ 	.string	"Cuda compilation tools, release 13.0, V13.0.88"
        /*0030*/ 	.string	"Build cuda_13.0.r13.0/compiler.36424714_0"
        /*0030*/ 	.string	"-arch sm_100a -m 64 "



//--------------------- .note.nv.cuinfo           --------------------------
	.section	.note.nv.cuinfo,"",@"SHT_NOTE"
	.sectionflags	@"SHF_NOTE_NV_CUINFO"
        /*0018*/ 	.short	0x0002
        /*001a*/ 	.short	0x0064
        /*001c*/ 	.short	0x0082
	.zero		2


//--------------------- .nv.info                  --------------------------
	.section	.nv.info,"",@"SHT_CUDA_INFO"
	.align	4


	//----- nvinfo : EIATTR_REGCOUNT
	.align		4
        /*0000*/ 	.byte	0x04, 0x2f
        /*0002*/ 	.short	(.L_19 - .L_18)
	.align		4
.L_18:
        /*0004*/ 	.word	index@(_ZN7cutlass13device_kernelINS_4gemm6kernel13GemmUniversalIN4cute5tupleIJiiiiEEENS1_10collective13CollectiveMmaINS1_35MainloopSm100TmaUmmaWarpSpecializedILi8ELi2ELi4ENS5_IJNS4_1CILi1EEESB_SB_EEEEENS5_IJNSA_ILi64EEENSA_ILi128EEENSA_ILi32EEEEEEfNS5_IJSB_llEEEfSI_NS4_8TiledMMAINS4_8MMA_AtomIJNS4_17SM100_MMA_TF32_SSINS_10tfloat32_tESM_fLi64ELi128ELNS4_4UMMA5MajorE1ELSO_1ELNSN_7ScaleInE0ELSP_0EEEEEENS4_6LayoutISC_NS5_IJNSA_ILi0EEEST_ST_EEEEENS5_IJNS4_10UnderscoreESW_SW_EEEEENS4_13SM90_TMA_LOADENS4_14ComposedLayoutINS4_7SwizzleILi2ELi5ELi2EEENS4_18smem_ptr_flag_bitsILi32EEENSS_INS5_IJSG_NSA_ILi4EEEEEENS5_IJSB_SG_EEEEEEEvNS4_8identityESZ_S19_vS1A_EENS_8epilogue10collective18CollectiveEpilogueINS1C_23Sm100TmaWarpSpecializedILi4ELi2ELi16ELb1ELb0EEEJSH_NS5_IJNSS_ISE_SB_EENSS_ISG_SB_EEEEEfNS5_IJlSB_lEEEfS1K_NS1C_6fusion15FusionCallbacksIS1G_NS1L_17LinearCombinationIffffLNS_15FloatRoundStyleE2EEESH_S1J_JEEENS4_5SM1004TMEM4LOAD26SM100_TMEM_LOAD_16dp128b8xESZ_NS10_INS11_ILi3ELi4ELi3EEES14_NSS_INS5_IJNSA_ILi8EEESG_EEENS5_IJSG_SB_EEEEEEENS4_17SM75_U32x4_LDSM_NENS4_14SM90_TMA_STOREES20_NS4_17SM90_U32x4_STSM_NENS4_39AutoVectorizingCopyWithAssumedAlignmentILi128EEEEEEvvEEEEvNT_6ParamsE)
        /*0008*/ 	.word	0x0000005e


	//----- nvinfo : EIATTR_FRAME_SIZE
	.align		4
.L_19:
        /*000c*/ 	.byte	0x04, 0x11
        /*000e*/ 	.short	(.L_21 - .L_20)
	.align		4
.L_20:
        /*0010*/ 	.word	index@($__internal_2_$__cuda_sm10x_tcgen05_guardrail_trap_unallocated_columns_being_dealloced)
        /*0014*/ 	.word	0x00000000


	//----- nvinfo : EIATTR_FRAME_SIZE
	.align		4
.L_21:
        /*0018*/ 	.byte	0x04, 0x11
        /*001a*/ 	.short	(.L_23 - .L_22)
	.align		4
.L_22:
        /*001c*/ 	.word	index@($__internal_1_$__cuda_sm10x_tcgen05_guardrail_trap_phase_invalid_during_alloc)
        /*0020*/ 	.word	0x00000000


	//----- nvinfo : EIATTR_FRAME_SIZE
	.align		4
.L_23:
        /*0024*/ 	.byte	0x04, 0x11
        /*0026*/ 	.short	(.L_25 - .L_24)
	.align		4
.L_24:
        /*0028*/ 	.word	index@($__internal_0_$__cuda_sm10x_tcgen05_guardrail_trap_col_being_dealloced_not_returned_by_alloc)
        /*002c*/ 	.word	0x00000000


	//----- nvinfo : EIATTR_FRAME_SIZE
	.align		4
.L_25:
        /*0030*/ 	.byte	0x04, 0x11
        /*0032*/ 	.short	(.L_27 - .L_26)
	.align		4
.L_26:
        /*0034*/ 	.word	index@(_ZN7cutlass13device_kernelINS_4gemm6kernel13GemmUniversalIN4cute5tupleIJiiiiEEENS1_10collective13CollectiveMmaINS1_35MainloopSm100TmaUmmaWarpSpecializedILi8ELi2ELi4ENS5_IJNS4_1CILi1EEESB_SB_EEEEENS5_IJNSA_ILi64EEENSA_ILi128EEENSA_ILi32EEEEEEfNS5_IJSB_llEEEfSI_NS4_8TiledMMAINS4_8MMA_AtomIJNS4_17SM100_MMA_TF32_SSINS_10tfloat32_tESM_fLi64ELi128ELNS4_4UMMA5MajorE1ELSO_1ELNSN_7ScaleInE0ELSP_0EEEEEENS4_6LayoutISC_NS5_IJNSA_ILi0EEEST_ST_EEEEENS5_IJNS4_10UnderscoreESW_SW_EEEEENS4_13SM90_TMA_LOADENS4_14ComposedLayoutINS4_7SwizzleILi2ELi5ELi2EEENS4_18smem_ptr_flag_bitsILi32EEENSS_INS5_IJSG_NSA_ILi4EEEEEENS5_IJSB_SG_EEEEEEEvNS4_8identityESZ_S19_vS1A_EENS_8epilogue10collective18CollectiveEpilogueINS1C_23Sm100TmaWarpSpecializedILi4ELi2ELi16ELb1ELb0EEEJSH_NS5_IJNSS_ISE_SB_EENSS_ISG_SB_EEEEEfNS5_IJlSB_lEEEfS1K_NS1C_6fusion15FusionCallbacksIS1G_NS1L_17LinearCombinationIffffLNS_15FloatRoundStyleE2EEESH_S1J_JEEENS4_5SM1004TMEM4LOAD26SM100_TMEM_LOAD_16dp128b8xESZ_NS10_INS11_ILi3ELi4ELi3EEES14_NSS_INS5_IJNSA_ILi8EEESG_EEENS5_IJSG_SB_EEEEEEENS4_17SM75_U32x4_LDSM_NENS4_14SM90_TMA_STOREES20_NS4_17SM90_U32x4_STSM_NENS4_39AutoVectorizingCopyWithAssumedAlignmentILi128EEEEEEvvEEEEvNT_6ParamsE)
        /*0038*/ 	.word	0x00000000


	//----- nvinfo : EIATTR_MIN_STACK_SIZE
	.align		4
.L_27:
        /*003c*/ 	.byte	0x04, 0x12
        /*003e*/ 	.short	(.L_29 - .L_28)
	.align		4
.L_28:
        /*0040*/ 	.word	index@(_ZN7cutlass13device_kernelINS_4gemm6kernel13GemmUniversalIN4cute5tupleIJiiiiEEENS1_10collective13CollectiveMmaINS1_35MainloopSm100TmaUmmaWarpSpecializedILi8ELi2ELi4ENS5_IJNS4_1CILi1EEESB_SB_EEEEENS5_IJNSA_ILi64EEENSA_ILi128EEENSA_ILi32EEEEEEfNS5_IJSB_llEEEfSI_NS4_8TiledMMAINS4_8MMA_AtomIJNS4_17SM100_MMA_TF32_SSINS_10tfloat32_tESM_fLi64ELi128ELNS4_4UMMA5MajorE1ELSO_1ELNSN_7ScaleInE0ELSP_0EEEEEENS4_6LayoutISC_NS5_IJNSA_ILi0EEEST_ST_EEEEENS5_IJNS4_10UnderscoreESW_SW_EEEEENS4_13SM90_TMA_LOADENS4_14ComposedLayoutINS4_7SwizzleILi2ELi5ELi2EEENS4_18smem_ptr_flag_bitsILi32EEENSS_INS5_IJSG_NSA_ILi4EEEEEENS5_IJSB_SG_EEEEEEEvNS4_8identityESZ_S19_vS1A_EENS_8epilogue10collective18CollectiveEpilogueINS1C_23Sm100TmaWarpSpecializedILi4ELi2ELi16ELb1ELb0EEEJSH_NS5_IJNSS_ISE_SB_EENSS_ISG_SB_EEEEEfNS5_IJlSB_lEEEfS1K_NS1C_6fusion15FusionCallbacksIS1G_NS1L_17LinearCombinationIffffLNS_15FloatRoundStyleE2EEESH_S1J_JEEENS4_5SM1004TMEM4LOAD26SM100_TMEM_LOAD_16dp128b8xESZ_NS10_INS11_ILi3ELi4ELi3EEES14_NSS_INS5_IJNSA_ILi8EEESG_EEENS5_IJSG_SB_EEEEEEENS4_17SM75_U32x4_LDSM_NENS4_14SM90_TMA_STOREES20_NS4_17SM90_U32x4_STSM_NENS4_39AutoVectorizingCopyWithAssumedAlignmentILi128EEEEEEvvEEEEvNT_6ParamsE)
        /*0044*/ 	.word	0x00000000
.L_29:


//--------------------- .nv.compat                --------------------------
	.section	.nv.compat,"",@"SHT_CUDA_COMPAT_INFO"
	.align	4
        /*0000*/ 	.byte	0x02, 0x09, 0x01, 0x00, 0x02, 0x02, 0x02, 0x00, 0x02, 0x05, 0x05, 0x00, 0x03, 0x07, 0x01, 0x01
        /*0010*/ 	.byte	0x02, 0x03, 0x01, 0x00, 0x02, 0x06, 0x01, 0x00, 0x04, 0x0b, 0x08, 0x00, 0x09, 0x00, 0x00, 0x00
        /*0020*/ 	.byte	0x00, 0x00, 0x00, 0x00


//--------------------- .nv.info._ZN7cutlass13device_kernelINS_4gemm6kernel13GemmUniversalIN4cute5tupleIJiiiiEEENS1_10collective13CollectiveMmaINS1_35MainloopSm100TmaUmmaWarpSpecializedILi8ELi2ELi4ENS5_IJNS4_1CILi1EEESB_SB_EEEEENS5_IJNSA_ILi64EEENSA_ILi128EEENSA_ILi32EEEEEEfNS5_IJSB_llEEEfSI_NS4_8TiledMMAINS4_8MMA_AtomIJNS4_17SM100_MMA_TF32_SSINS_10tfloat32_tESM_fLi64ELi128ELNS4_4UMMA5MajorE1ELSO_1ELNSN_7ScaleInE0ELSP_0EEEEEENS4_6LayoutISC_NS5_IJNSA_ILi0EEEST_ST_EEEEENS5_IJNS4_10UnderscoreESW_SW_EEEEENS4_13SM90_TMA_LOADENS4_14ComposedLayoutINS4_7SwizzleILi2ELi5ELi2EEENS4_18smem_ptr_flag_bitsILi32EEENSS_INS5_IJSG_NSA_ILi4EEEEEENS5_IJSB_SG_EEEEEEEvNS4_8identityESZ_S19_vS1A_EENS_8epilogue10collective18CollectiveEpilogueINS1C_23Sm100TmaWarpSpecializedILi4ELi2ELi16ELb1ELb0EEEJSH_NS5_IJNSS_ISE_SB_EENSS_ISG_SB_EEEEEfNS5_IJlSB_lEEEfS1K_NS1C_6fusion15FusionCallbacksIS1G_NS1L_17LinearCombinationIffffLNS_15FloatRoundStyleE2EEESH_S1J_JEEENS4_5SM1004TMEM4LOAD26SM100_TMEM_LOAD_16dp128b8xESZ_NS10_INS11_ILi3ELi4ELi3EEES14_NSS_INS5_IJNSA_ILi8EEESG_EEENS5_IJSG_SB_EEEEEEENS4_17SM75_U32x4_LDSM_NENS4_14SM90_TMA_STOREES20_NS4_17SM90_U32x4_STSM_NENS4_39AutoVectorizingCopyWithAssumedAlignmentILi128EEEEEEvvEEEEvNT_6ParamsE --------------------------
	.section	.nv.info._ZN7cutlass13device_kernelINS_4gemm6kernel13GemmUniversalIN4cute5tupleIJiiiiEEENS1_10collective13CollectiveMmaINS1_35MainloopSm100TmaUmmaWarpSpecializedILi8ELi2ELi4ENS5_IJNS4_1CILi1EEESB_SB_EEEEENS5_IJNSA_ILi64EEENSA_ILi128EEENSA_ILi32EEEEEEfNS5_IJSB_llEEEfSI_NS4_8TiledMMAINS4_8MMA_AtomIJNS4_17SM100_MMA_TF32_SSINS_10tfloat32_tESM_fLi64ELi128ELNS4_4UMMA5MajorE1ELSO_1ELNSN_7ScaleInE0ELSP_0EEEEEENS4_6LayoutISC_NS5_IJNSA_ILi0EEEST_ST_EEEEENS5_IJNS4_10UnderscoreESW_SW_EEEEENS4_13SM90_TMA_LOADENS4_14ComposedLayoutINS4_7SwizzleILi2ELi5ELi2EEENS4_18smem_ptr_flag_bitsILi32EEENSS_INS5_IJSG_NSA_ILi4EEEEEENS5_IJSB_SG_EEEEEEEvNS4_8identityESZ_S19_vS1A_EENS_8epilogue10collective18CollectiveEpilogueINS1C_23Sm100TmaWarpSpecializedILi4ELi2ELi16ELb1ELb0EEEJSH_NS5_IJNSS_ISE_SB_EENSS_ISG_SB_EEEEEfNS5_IJlSB_lEEEfS1K_NS1C_6fusion15FusionCallbacksIS1G_NS1L_17LinearCombinationIffffLNS_15FloatRoundStyleE2EEESH_S1J_JEEENS4_5SM1004TMEM4LOAD26SM100_TMEM_LOAD_16dp128b8xESZ_NS10_INS11_ILi3ELi4ELi3EEES14_NSS_INS5_IJNSA_ILi8EEESG_EEENS5_IJSG_SB_EEEEEEENS4_17SM75_U32x4_LDSM_NENS4_14SM90_TMA_STOREES20_NS4_17SM90_U32x4_STSM_NENS4_39AutoVectorizingCopyWithAssumedAlignmentILi128EEEEEEvvEEEEvNT_6ParamsE,"",@"SHT_CUDA_INFO"
	.sectionflags	@""
	.align	4


	//----- nvinfo : EIATTR_CUDA_API_VERSION
	.align		4
        /*0000*/ 	.byte	0x04, 0x37
        /*0002*/ 	.short	(.L_31 - .L_30)
.L_30:
        /*0004*/ 	.word	0x00000082


	//----- nvinfo : EIATTR_KPARAM_INFO
	.align		4
.L_31:
        /*0008*/ 	.byte	0x04, 0x17
        /*000a*/ 	.short	(.L_33 - .L_32)
.L_32:
        /*000c*/ 	.word	0x00000000
        /*0010*/ 	.short	0x0000
        /*0012*/ 	.short	0x0000
        /*0014*/ 	.byte	0x00, 0xf0, 0x01, 0x20


	//----- nvinfo : EIATTR_AT_ENTRY_FRAGMENTS
	.align		4
.L_33:
        /*0018*/ 	.byte	0x04, 0x4f
        /*001a*/ 	.short	(.L_35 - .L_34)


	//   ....[0]....
.L_34:
        /*001c*/ 	.word	0x00000006


	//----- nvinfo : EIATTR_RESERVED_SMEM_USED
	.align		4
.L_35:
        /*0020*/ 	.byte	0x01, 0x41
	.zero		2


	//----- nvinfo : EIATTR_SPARSE_MMA_MASK
	.align		4
        /*0024*/ 	.byte	0x03, 0x50
        /*0026*/ 	.short	0x0000


	//----- nvinfo : EIATTR_TCGEN05_1CTA_USED
	.align		4
        /*0028*/ 	.byte	0x01, 0x51
	.zero		2


	//----- nvinfo : EIATTR_MAXREG_COUNT
	.align		4
        /*002c*/ 	.byte	0x03, 0x1b
        /*002e*/ 	.short	0x00ff


	//----- nvinfo : EIATTR_NUM_BARRIERS
	.align		4
        /*0030*/ 	.byte	0x02, 0x4c
        /*0032*/ 	.byte	0x07
	.zero		1


	//----- nvinfo : EIATTR_EXTERNS
	.align		4
        /*0034*/ 	.byte	0x04, 0x0f
        /*0036*/ 	.short	(.L_37 - .L_36)


	//   ....[0]....
	.align		4
.L_36:
        /*0038*/ 	.word	index@(__assertfail)


	//----- nvinfo : EIATTR_MERCURY_ISA_VERSION
	.align		4
.L_37:
        /*003c*/ 	.byte	0x03, 0x5f
        /*003e*/ 	.short	0x0101


	//----- nvinfo : EIATTR_INT_WARP_WIDE_INSTR_OFFSETS
	.align		4
        /*0040*/ 	.byte	0x04, 0x31
        /*0042*/ 	.short	(.L_39 - .L_38)


	//   ....[0]....
.L_38:
        /*0044*/ 	.word	0x000021e0


	//   ....[1]....
        /*0048*/ 	.word	0x00003ec0


	//   ....[2]....
        /*004c*/ 	.word	0x00003ef0


	//   ....[3]....
        /*0050*/ 	.word	0x00003f40


	//   ....[4]....
        /*0054*/ 	.word	0x00004850


	//   ....[5]....
        /*0058*/ 	.word	0x000048b0


	//   ....[6]....
        /*005c*/ 	.word	0x000049a0


	//   ....[7]....
        /*0060*/ 	.word	0x00004a10


	//   ....[8]....
        /*0064*/ 	.word	0x00004b20


	//   ....[9]....
        /*0068*/ 	.word	0x00004bb0


	//   ....[10]....
        /*006c*/ 	.word	0x00004d80


	//   ....[11]....
        /*0070*/ 	.word	0x00004ee0


	//----- nvinfo : EIATTR_COOP_GROUP_MASK_REGIDS
	.align		4
.L_39:
        /*0074*/ 	.byte	0x04, 0x29
        /*0076*/ 	.short	(.L_41 - .L_40)


	//   ....[0]....
.L_40:
        /*0078*/ 	.word	0xffffffff


	//   ....[1]....
        /*007c*/ 	.word	0xffffffff


	//   ....[2]....
        /*0080*/ 	.word	0xffffffff


	//   ....[3]....
        /*0084*/ 	.word	0xffffffff


	//   ....[4]....
        /*0088*/ 	.word	0xffffffff


	//   ....[5]....
        /*008c*/ 	.word	0xffffffff


	//   ....[6]....
        /*0090*/ 	.word	0xffffffff


	//   ....[7]....
        /*0094*/ 	.word	0xffffffff


	//   ....[8]....
        /*0098*/ 	.word	0xffffffff


	//   ....[9]....
        /*009c*/ 	.word	0xffffffff


	//   ....[10]....
        /*00a0*/ 	.word	0xffffffff


	//   ....[11]....
        /*00a4*/ 	.word	0xffffffff


	//   ....[12]....
        /*00a8*/ 	.word	0xffffffff


	//----- nvinfo : EIATTR_COOP_GROUP_INSTR_OFFSETS
	.align		4
.L_41:
        /*00ac*/ 	.byte	0x04, 0x28
        /*00ae*/ 	.short	(.L_43 - .L_42)


	//   ....[0]....
.L_42:
        /*00b0*/ 	.word	0x00000090


	//   ....[1]....
        /*00b4*/ 	.word	0x000004d0


	//   ....[2]....
        /*00b8*/ 	.word	0x000006c0


	//   ....[3]....
        /*00bc*/ 	.word	0x00000860


	//   ....[4]....
        /*00c0*/ 	.word	0x00000960


	//   ....[5]....
        /*00c4*/ 	.word	0x00000ad0


	//   ....[6]....
        /*00c8*/ 	.word	0x00000c70


	//   ....[7]....
        /*00cc*/ 	.word	0x000020c0


	//   ....[8]....
        /*00d0*/ 	.word	0x000030e0


	//   ....[9]....
        /*00d4*/ 	.word	0x000032f0


	//   ....[10]....
        /*00d8*/ 	.word	0x00003320


	//   ....[11]....
        /*00dc*/ 	.word	0x00003db0


	//   ....[12]....
        /*00e0*/ 	.word	0x00003fe0


	//----- nvinfo : EIATTR_VRC_CTA_INIT_COUNT
	.align		4
.L_43:
        /*00e4*/ 	.byte	0x02, 0x4a
        /*00e6*/ 	.byte	0x80
	.zero		1


	//----- nvinfo : EIATTR_SYSCALL_OFFSETS
	.align		4
        /*00e8*/ 	.byte	0x04, 0x46
        /*00ea*/ 	.short	(.L_45 - .L_44)


	//   ....[0]....
.L_44:
        /*00ec*/ 	.word	0x000059a0


	//   ....[1]....
        /*00f0*/ 	.word	0x00005a90


	//   ....[2]....
        /*00f4*/ 	.word	0x000062c0


	//   ....[3]....
        /*00f8*/ 	.word	0x00006a80


	//   ....[4]....
        /*00fc*/ 	.word	0x000071e0


	//   ....[5]....
        /*0100*/ 	.word	0x00007940


	//----- nvinfo : EIATTR_MBARRIER_INSTR_OFFSETS
	.align		4
.L_45:
        /*0104*/ 	.byte	0x04, 0x39
        /*0106*/ 	.short	(.L_47 - .L_46)


	//   ....[0]....
.L_46:
        /*0108*/ 	.word	0x000005b0
        /*010c*/ 	.word	0x000000ff
        /*0110*/ 	.word	0x00000000
        /*0114*/ 	.short	0x0100
        /*0116*/ 	.byte	0x05
	.zero		1


	//   ....[1]....
        /*0118*/ 	.word	0x000005c0
        /*011c*/ 	.word	0x000000ff
        /*0120*/ 	.word	0x00000040
        /*0124*/ 	.short	0x0100
        /*0126*/ 	.byte	0x05
	.zero		1


	//   ....[2]....
        /*0128*/ 	.word	0x000005d0
        /*012c*/ 	.word	0x000000ff
        /*0130*/ 	.word	0x00000008
        /*0134*/ 	.short	0x0100
        /*0136*/ 	.byte	0x05
	.zero		1


	//   ....[3]....
        /*0138*/ 	.word	0x000005e0
        /*013c*/ 	.word	0x000000ff
        /*0140*/ 	.word	0x00000048
        /*0144*/ 	.short	0x0100
        /*0146*/ 	.byte	0x05
	.zero		1


	//   ....[4]....
        /*0148*/ 	.word	0x000005f0
        /*014c*/ 	.word	0x000000ff
        /*0150*/ 	.word	0x00000010
        /*0154*/ 	.short	0x0100
        /*0156*/ 	.byte	0x05
	.zero		1


	//   ....[5]....
        /*0158*/ 	.word	0x00000600
        /*015c*/ 	.word	0x000000ff
        /*0160*/ 	.word	0x00000050
        /*0164*/ 	.short	0x0100
        /*0166*/ 	.byte	0x05
	.zero		1


	//   ....[6]....
        /*0168*/ 	.word	0x00000610
        /*016c*/ 	.word	0x000000ff
        /*0170*/ 	.word	0x00000018
        /*0174*/ 	.short	0x0100
        /*0176*/ 	.byte	0x05
	.zero		1


	//   ....[7]....
        /*0178*/ 	.word	0x00000620
        /*017c*/ 	.word	0x000000ff
        /*0180*/ 	.word	0x00000058
        /*0184*/ 	.short	0x0100
        /*0186*/ 	.byte	0x05
	.zero		1


	//   ....[8]....
        /*0188*/ 	.word	0x00000630
        /*018c*/ 	.word	0x000000ff
        /*0190*/ 	.word	0x00000020
        /*0194*/ 	.short	0x0100
        /*0196*/ 	.byte	0x05
	.zero		1


	//   ....[9]....
        /*0198*/ 	.word	0x00000640
        /*019c*/ 	.word	0x000000ff
        /*01a0*/ 	.word	0x00000060
        /*01a4*/ 	.short	0x0100
        /*01a6*/ 	.byte	0x05
	.zero		1


	//   ....[10]....
        /*01a8*/ 	.word	0x00000650
        /*01ac*/ 	.word	0x000000ff
        /*01b0*/ 	.word	0x00000028
        /*01b4*/ 	.short	0x0100
        /*01b6*/ 	.byte	0x05
	.zero		1


	//   ....[11]....
        /*01b8*/ 	.word	0x00000660
        /*01bc*/ 	.word	0x000000ff
        /*01c0*/ 	.word	0x00000068
        /*01c4*/ 	.short	0x0100
        /*01c6*/ 	.byte	0x05
	.zero		1


	//   ....[12]....
        /*01c8*/ 	.word	0x00000670
        /*01cc*/ 	.word	0x000000ff
        /*01d0*/ 	.word	0x00000030
        /*01d4*/ 	.short	0x0100
        /*01d6*/ 	.byte	0x05
	.zero		1


	//   ....[13]....
        /*01d8*/ 	.word	0x00000680
        /*01dc*/ 	.word	0x000000ff
        /*01e0*/ 	.word	0x00000070
        /*01e4*/ 	.short	0x0100
        /*01e6*/ 	.byte	0x05
	.zero		1


	//   ....[14]....
        /*01e8*/ 	.word	0x00000690
        /*01ec*/ 	.word	0x000000ff
        /*01f0*/ 	.word	0x00000038
        /*01f4*/ 	.short	0x0100
        /*01f6*/ 	.byte	0x05
	.zero		1


	//   ....[15]....
        /*01f8*/ 	.word	0x000006a0
        /*01fc*/ 	.word	0x000000ff
        /*0200*/ 	.word	0x00000078
        /*0204*/ 	.short	0x0100
        /*0206*/ 	.byte	0x05
	.zero		1


	//   ....[16]....
        /*0208*/ 	.word	0x000007d0
        /*020c*/ 	.word	0x000000ff
        /*0210*/ 	.word	0x00000080
        /*0214*/ 	.short	0x0100
        /*0216*/ 	.byte	0x07
	.zero		1


	//   ....[17]....
        /*0218*/ 	.word	0x000007e0
        /*021c*/ 	.word	0x000000ff
        /*0220*/ 	.word	0x000000a0
        /*0224*/ 	.short	0x0100
        /*0226*/ 	.byte	0x07
	.zero		1


	//   ....[18]....
        /*0228*/ 	.word	0x000007f0
        /*022c*/ 	.word	0x000000ff
        /*0230*/ 	.word	0x00000088
        /*0234*/ 	.short	0x0100
        /*0236*/ 	.byte	0x07
	.zero		1


	//   ....[19]....
        /*0238*/ 	.word	0x00000800
        /*023c*/ 	.word	0x000000ff
        /*0240*/ 	.word	0x000000a8
        /*0244*/ 	.short	0x0100
        /*0246*/ 	.byte	0x07
	.zero		1


	//   ....[20]....
        /*0248*/ 	.word	0x00000810
        /*024c*/ 	.word	0x000000ff
        /*0250*/ 	.word	0x00000090
        /*0254*/ 	.short	0x0100
        /*0256*/ 	.byte	0x07
	.zero		1


	//   ....[21]....
        /*0258*/ 	.word	0x00000820
        /*025c*/ 	.word	0x000000ff
        /*0260*/ 	.word	0x000000b0
        /*0264*/ 	.short	0x0100
        /*0266*/ 	.byte	0x07
	.zero		1


	//   ....[22]....
        /*0268*/ 	.word	0x00000830
        /*026c*/ 	.word	0x000000ff
        /*0270*/ 	.word	0x00000098
        /*0274*/ 	.short	0x0100
        /*0276*/ 	.byte	0x07
	.zero		1


	//   ....[23]....
        /*0278*/ 	.word	0x00000840
        /*027c*/ 	.word	0x000000ff
        /*0280*/ 	.word	0x000000b8
        /*0284*/ 	.short	0x0100
        /*0286*/ 	.byte	0x07
	.zero		1


	//   ....[24]....
        /*0288*/ 	.word	0x00000930
        /*028c*/ 	.word	0x000000ff
        /*0290*/ 	.word	0x000000c0
        /*0294*/ 	.short	0x0100
        /*0296*/ 	.byte	0x05
	.zero		1


	//   ....[25]....
        /*0298*/ 	.word	0x00000940
        /*029c*/ 	.word	0x000000ff
        /*02a0*/ 	.word	0x000000c8
        /*02a4*/ 	.short	0x0100
        /*02a6*/ 	.byte	0x05
	.zero		1


	//   ....[26]....
        /*02a8*/ 	.word	0x00000a80
        /*02ac*/ 	.word	0x000000ff
        /*02b0*/ 	.word	0x000000d0
        /*02b4*/ 	.short	0x0100
        /*02b6*/ 	.byte	0x05
	.zero		1


	//   ....[27]....
        /*02b8*/ 	.word	0x00000a90
        /*02bc*/ 	.word	0x000000ff
        /*02c0*/ 	.word	0x000000e0
        /*02c4*/ 	.short	0x0100
        /*02c6*/ 	.byte	0x05
	.zero		1


	//   ....[28]....
        /*02c8*/ 	.word	0x00000aa0
        /*02cc*/ 	.word	0x000000ff
        /*02d0*/ 	.word	0x000000d8
        /*02d4*/ 	.short	0x0100
        /*02d6*/ 	.byte	0x05
	.zero		1


	//   ....[29]....
        /*02d8*/ 	.word	0x00000ab0
        /*02dc*/ 	.word	0x000000ff
        /*02e0*/ 	.word	0x000000e8
        /*02e4*/ 	.short	0x0100
        /*02e6*/ 	.byte	0x05
	.zero		1


	//   ....[30]....
        /*02e8*/ 	.word	0x00000be0
        /*02ec*/ 	.word	0x000000ff
        /*02f0*/ 	.word	0x000000f0
        /*02f4*/ 	.short	0x0100
        /*02f6*/ 	.byte	0x07
	.zero		1


	//   ....[31]....
        /*02f8*/ 	.word	0x00000bf0
        /*02fc*/ 	.word	0x000000ff
        /*0300*/ 	.word	0x00000110
        /*0304*/ 	.short	0x0100
        /*0306*/ 	.byte	0x07
	.zero		1


	//   ....[32]....
        /*0308*/ 	.word	0x00000c00
        /*030c*/ 	.word	0x000000ff
        /*0310*/ 	.word	0x000000f8
        /*0314*/ 	.short	0x0100
        /*0316*/ 	.byte	0x07
	.zero		1


	//   ....[33]....
        /*0318*/ 	.word	0x00000c10
        /*031c*/ 	.word	0x000000ff
        /*0320*/ 	.word	0x00000118
        /*0324*/ 	.short	0x0100
        /*0326*/ 	.byte	0x07
	.zero		1


	//   ....[34]....
        /*0328*/ 	.word	0x00000c20
        /*032c*/ 	.word	0x000000ff
        /*0330*/ 	.word	0x00000100
        /*0334*/ 	.short	0x0100
        /*0336*/ 	.byte	0x07
	.zero		1


	//   ....[35]....
        /*0338*/ 	.word	0x00000c30
        /*033c*/ 	.word	0x000000ff
        /*0340*/ 	.word	0x00000120
        /*0344*/ 	.short	0x0100
        /*0346*/ 	.byte	0x07
	.zero		1


	//   ....[36]....
        /*0348*/ 	.word	0x00000c40
        /*034c*/ 	.word	0x000000ff
        /*0350*/ 	.word	0x00000108
        /*0354*/ 	.short	0x0100
        /*0356*/ 	.byte	0x07
	.zero		1


	//   ....[37]....
        /*0358*/ 	.word	0x00000c50
        /*035c*/ 	.word	0x000000ff
        /*0360*/ 	.word	0x00000128
        /*0364*/ 	.short	0x0100
        /*0366*/ 	.byte	0x07
	.zero		1


	//   ....[38]....
        /*0368*/ 	.word	0x00000d40
        /*036c*/ 	.word	0x000000ff
        /*0370*/ 	.word	0x00000130
        /*0374*/ 	.short	0x0100
        /*0376*/ 	.byte	0x05
	.zero		1


	//   ....[39]....
        /*0378*/ 	.word	0x00000d50
        /*037c*/ 	.word	0x000000ff
        /*0380*/ 	.word	0x00000140
        /*0384*/ 	.short	0x0100
        /*0386*/ 	.byte	0x05
	.zero		1


	//   ....[40]....
        /*0388*/ 	.word	0x00000d60
        /*038c*/ 	.word	0x000000ff
        /*0390*/ 	.word	0x00000138
        /*0394*/ 	.short	0x0100
        /*0396*/ 	.byte	0x05
	.zero		1


	//   ....[41]....
        /*0398*/ 	.word	0x00000d70
        /*039c*/ 	.word	0x000000ff
        /*03a0*/ 	.word	0x00000148
        /*03a4*/ 	.short	0x0100
        /*03a6*/ 	.byte	0x05
	.zero		1


	//   ....[42]....
        /*03a8*/ 	.word	0x00001640
        /*03ac*/ 	.word	0x00000002
        /*03b0*/ 	.word	0x00000140
        /*03b4*/ 	.short	0x010a
        /*03b6*/ 	.byte	0xff
	.zero		1


	//   ....[43]....
        /*03b8*/ 	.word	0x00001670
        /*03bc*/ 	.word	0x00000002
        /*03c0*/ 	.word	0x00000130
        /*03c4*/ 	.short	0x0101
        /*03c6*/ 	.byte	0xff
	.zero		1


	//   ....[44]....
        /*03c8*/ 	.word	0x00001740
        /*03cc*/ 	.word	0x000000ff
        /*03d0*/ 	.word	0x00000040
        /*03d4*/ 	.short	0x010a
        /*03d6*/ 	.byte	0x08
	.zero		1


	//   ....[45]....
        /*03d8*/ 	.word	0x00001820
        /*03dc*/ 	.word	0x000000ff
        /*03e0*/ 	.word	0x00000040
        /*03e4*/ 	.short	0x010a
        /*03e6*/ 	.byte	0x31
	.zero		1


	//   ....[46]....
        /*03e8*/ 	.word	0x00001920
        /*03ec*/ 	.word	0x000000ff
        /*03f0*/ 	.word	0x00000040
        /*03f4*/ 	.short	0x010a
        /*03f6*/ 	.byte	0x08
	.zero		1


	//   ....[47]....
        /*03f8*/ 	.word	0x00001c10
        /*03fc*/ 	.word	0x000000ff
        /*0400*/ 	.word	0x000000c8
        /*0404*/ 	.short	0x0101
        /*0406*/ 	.byte	0x04
	.zero		1


	//   ....[48]....
        /*0408*/ 	.word	0x00001c30
        /*040c*/ 	.word	0x000000ff
        /*0410*/ 	.word	0x00000040
        /*0414*/ 	.short	0x010a
        /*0416*/ 	.byte	0x08
	.zero		1


	//   ....[49]....
        /*0418*/ 	.word	0x00001cf0
        /*041c*/ 	.word	0x000000ff
        /*0420*/ 	.word	0x00000040
        /*0424*/ 	.short	0x010a
        /*0426*/ 	.byte	0x31
	.zero		1


	//   ....[50]....
        /*0428*/ 	.word	0x00001df0
        /*042c*/ 	.word	0x000000ff
        /*0430*/ 	.word	0x00000040
        /*0434*/ 	.short	0x010a
        /*0436*/ 	.byte	0x08
	.zero		1


	//   ....[51]....
        /*0438*/ 	.word	0x000020f0
        /*043c*/ 	.word	0x00000002
        /*0440*/ 	.word	0x000000d0
        /*0444*/ 	.short	0x010a
        /*0446*/ 	.byte	0xff
	.zero		1


	//   ....[52]....
        /*0448*/ 	.word	0x000021b0
        /*044c*/ 	.word	0x00000002
        /*0450*/ 	.word	0x00000000
        /*0454*/ 	.short	0x0101
        /*0456*/ 	.byte	0xff
	.zero		1


	//   ....[53]....
        /*0458*/ 	.word	0x00002710
        /*045c*/ 	.word	0x000000ff
        /*0460*/ 	.word	0x00000000
        /*0464*/ 	.short	0x010a
        /*0466*/ 	.byte	0x05
	.zero		1


	//   ....[54]....
        /*0468*/ 	.word	0x000027a0
        /*046c*/ 	.word	0x000000ff
        /*0470*/ 	.word	0x00000000
        /*0474*/ 	.short	0x010a
        /*0476*/ 	.byte	0x05
	.zero		1


	//   ....[55]....
        /*0478*/ 	.word	0x00002830
        /*047c*/ 	.word	0x000000ff
        /*0480*/ 	.word	0x00000000
        /*0484*/ 	.short	0x010a
        /*0486*/ 	.byte	0x05
	.zero		1


	//   ....[56]....
        /*0488*/ 	.word	0x000028c0
        /*048c*/ 	.word	0x000000ff
        /*0490*/ 	.word	0x00000000
        /*0494*/ 	.short	0x010a
        /*0496*/ 	.byte	0x05
	.zero		1


	//   ....[57]....
        /*0498*/ 	.word	0x00002950
        /*049c*/ 	.word	0x000000ff
        /*04a0*/ 	.word	0x00000000
        /*04a4*/ 	.short	0x010a
        /*04a6*/ 	.byte	0x05
	.zero		1


	//   ....[58]....
        /*04a8*/ 	.word	0x000029e0
        /*04ac*/ 	.word	0x000000ff
        /*04b0*/ 	.word	0x00000000
        /*04b4*/ 	.short	0x010a
        /*04b6*/ 	.byte	0x05
	.zero		1


	//   ....[59]....
        /*04b8*/ 	.word	0x00002a70
        /*04bc*/ 	.word	0x000000ff
        /*04c0*/ 	.word	0x00000000
        /*04c4*/ 	.short	0x010a
        /*04c6*/ 	.byte	0x05
	.zero		1


	//   ....[60]....
        /*04c8*/ 	.word	0x00002b10
        /*04cc*/ 	.word	0x00000000
        /*04d0*/ 	.word	0x00000000
        /*04d4*/ 	.short	0x010a
        /*04d6*/ 	.byte	0xff
	.zero		1


	//   ....[61]....
        /*04d8*/ 	.word	0x00002c30
        /*04dc*/ 	.word	0x00000000
        /*04e0*/ 	.word	0x00000130
        /*04e4*/ 	.short	0x010a
        /*04e6*/ 	.byte	0xff
	.zero		1


	//   ....[62]....
        /*04e8*/ 	.word	0x00002ca0
        /*04ec*/ 	.word	0x00000000
        /*04f0*/ 	.word	0x00000000
        /*04f4*/ 	.short	0x0101
        /*04f6*/ 	.byte	0xff
	.zero		1


	//   ....[63]....
        /*04f8*/ 	.word	0x00002cc0
        /*04fc*/ 	.word	0x000000ff
        /*0500*/ 	.word	0x000000e0
        /*0504*/ 	.short	0x010a
        /*0506*/ 	.byte	0x05
	.zero		1


	//   ....[64]....
        /*0508*/ 	.word	0x00002de0
        /*050c*/ 	.word	0x00000000
        /*0510*/ 	.word	0x000000d0
        /*0514*/ 	.short	0x010a
        /*0516*/ 	.byte	0xff
	.zero		1


	//   ....[65]....
        /*0518*/ 	.word	0x00002ee0
        /*051c*/ 	.word	0x00000000
        /*0520*/ 	.word	0x00000000
        /*0524*/ 	.short	0x0101
        /*0526*/ 	.byte	0xff
	.zero		1


	//   ....[66]....
        /*0528*/ 	.word	0x00002f70
        /*052c*/ 	.word	0x000000ff
        /*0530*/ 	.word	0x000000e0
        /*0534*/ 	.short	0x0106
        /*0536*/ 	.byte	0x05
	.zero		1


	//   ....[67]....
        /*0538*/ 	.word	0x00002f90
        /*053c*/ 	.word	0x000000ff
        /*0540*/ 	.word	0x000000e0
        /*0544*/ 	.short	0x010a
        /*0546*/ 	.byte	0x05
	.zero		1


	//   ....[68]....
        /*0548*/ 	.word	0x00003020
        /*054c*/ 	.word	0x000000ff
        /*0550*/ 	.word	0x000000e0
        /*0554*/ 	.short	0x0106
        /*0556*/ 	.byte	0x04
	.zero		1


	//   ....[69]....
        /*0558*/ 	.word	0x00003060
        /*055c*/ 	.word	0x00000000
        /*0560*/ 	.word	0x000000e0
        /*0564*/ 	.short	0x010a
        /*0566*/ 	.byte	0xff
	.zero		1


	//   ....[70]....
        /*0568*/ 	.word	0x000035a0
        /*056c*/ 	.word	0x00000000
        /*0570*/ 	.word	0x000000d0
        /*0574*/ 	.short	0x010a
        /*0576*/ 	.byte	0xff
	.zero		1


	//   ....[71]....
        /*0578*/ 	.word	0x000036a0
        /*057c*/ 	.word	0x00000003
        /*0580*/ 	.word	0x00000000
        /*0584*/ 	.short	0x0101
        /*0586*/ 	.byte	0xff
	.zero		1


	//   ....[72]....
        /*0588*/ 	.word	0x000036b0
        /*058c*/ 	.word	0x000000ff
        /*0590*/ 	.word	0x00000000
        /*0594*/ 	.short	0x010a
        /*0596*/ 	.byte	0x06
	.zero		1


	//   ....[73]....
        /*0598*/ 	.word	0x00003730
        /*059c*/ 	.word	0x000000ff
        /*05a0*/ 	.word	0x00000110
        /*05a4*/ 	.short	0x010a
        /*05a6*/ 	.byte	0x07
	.zero		1


	//   ....[74]....
        /*05a8*/ 	.word	0x00003810
        /*05ac*/ 	.word	0x000000ff
        /*05b0*/ 	.word	0x00000000
        /*05b4*/ 	.short	0x010a
        /*05b6*/ 	.byte	0x06
	.zero		1


	//   ....[75]....
        /*05b8*/ 	.word	0x00003940
        /*05bc*/ 	.word	0x000000ff
        /*05c0*/ 	.word	0x00000000
        /*05c4*/ 	.short	0x010a
        /*05c6*/ 	.byte	0x1a
	.zero		1


	//   ....[76]....
        /*05c8*/ 	.word	0x00003be0
        /*05cc*/ 	.word	0x000000ff
        /*05d0*/ 	.word	0x00000000
        /*05d4*/ 	.short	0x010a
        /*05d6*/ 	.byte	0x06
	.zero		1


	//   ....[77]....
        /*05d8*/ 	.word	0x00003c70
        /*05dc*/ 	.word	0x000000ff
        /*05e0*/ 	.word	0x00000000
        /*05e4*/ 	.short	0x010a
        /*05e6*/ 	.byte	0x06
	.zero		1


	//   ....[78]....
        /*05e8*/ 	.word	0x00003d00
        /*05ec*/ 	.word	0x000000ff
        /*05f0*/ 	.word	0x00000000
        /*05f4*/ 	.short	0x010a
        /*05f6*/ 	.byte	0x06
	.zero		1


	//   ....[79]....
        /*05f8*/ 	.word	0x00003d90
        /*05fc*/ 	.word	0x000000ff
        /*0600*/ 	.word	0x00000000
        /*0604*/ 	.short	0x010a
        /*0606*/ 	.byte	0x07
	.zero		1


	//   ....[80]....
        /*0608*/ 	.word	0x00004200
        /*060c*/ 	.word	0x00000000
        /*0610*/ 	.word	0x000000d0
        /*0614*/ 	.short	0x010a
        /*0616*/ 	.byte	0xff
	.zero		1


	//   ....[81]....
        /*0618*/ 	.word	0x000042c0
        /*061c*/ 	.word	0x00000000
        /*0620*/ 	.word	0x00000000
        /*0624*/ 	.short	0x0101
        /*0626*/ 	.byte	0xff
	.zero		1


	//   ....[82]....
        /*0628*/ 	.word	0x000045e0
        /*062c*/ 	.word	0x000000ff
        /*0630*/ 	.word	0x000000c8
        /*0634*/ 	.short	0x010a
        /*0636*/ 	.byte	0x07
	.zero		1


	//   ....[83]....
        /*0638*/ 	.word	0x000047d0
        /*063c*/ 	.word	0x000000ff
        /*0640*/ 	.word	0x000000a0
        /*0644*/ 	.short	0x010a
        /*0646*/ 	.byte	0x07
	.zero		1


	//   ....[84]....
        /*0648*/ 	.word	0x00004950
        /*064c*/ 	.word	0x000000ff
        /*0650*/ 	.word	0x00000080
        /*0654*/ 	.short	0x010b
        /*0656*/ 	.byte	0x07
	.zero		1


	//   ....[85]....
        /*0658*/ 	.word	0x00004960
        /*065c*/ 	.word	0x000000ff
        /*0660*/ 	.word	0x00000000
        /*0664*/ 	.short	0x0101
        /*0666*/ 	.byte	0x08
	.zero		1


	//   ....[86]....
        /*0668*/ 	.word	0x00004970
        /*066c*/ 	.word	0x000000ff
        /*0670*/ 	.word	0x000000a8
        /*0674*/ 	.short	0x010a
        /*0676*/ 	.byte	0x07
	.zero		1


	//   ....[87]....
        /*0678*/ 	.word	0x00004ac0
        /*067c*/ 	.word	0x000000ff
        /*0680*/ 	.word	0x00000088
        /*0684*/ 	.short	0x010b
        /*0686*/ 	.byte	0x07
	.zero		1


	//   ....[88]....
        /*0688*/ 	.word	0x00004ad0
        /*068c*/ 	.word	0x000000ff
        /*0690*/ 	.word	0x00000000
        /*0694*/ 	.short	0x0101
        /*0696*/ 	.byte	0x08
	.zero		1


	//   ....[89]....
        /*0698*/ 	.word	0x00004ae0
        /*069c*/ 	.word	0x000000ff
        /*06a0*/ 	.word	0x000000b0
        /*06a4*/ 	.short	0x010a
        /*06a6*/ 	.byte	0x07
	.zero		1


	//   ....[90]....
        /*06a8*/ 	.word	0x00004c60
        /*06ac*/ 	.word	0x000000ff
        /*06b0*/ 	.word	0x00000090
        /*06b4*/ 	.short	0x010b
        /*06b6*/ 	.byte	0x07
	.zero		1


	//   ....[91]....
        /*06b8*/ 	.word	0x00004ca0
        /*06bc*/ 	.word	0x000000ff
        /*06c0*/ 	.word	0x00000000
        /*06c4*/ 	.short	0x0101
        /*06c6*/ 	.byte	0x08
	.zero		1


	//   ....[92]....
        /*06c8*/ 	.word	0x00004ce0
        /*06cc*/ 	.word	0x000000ff
        /*06d0*/ 	.word	0x000000b8
        /*06d4*/ 	.short	0x010a
        /*06d6*/ 	.byte	0x07
	.zero		1


	//   ....[93]....
        /*06d8*/ 	.word	0x00004f20
        /*06dc*/ 	.word	0x000000ff
        /*06e0*/ 	.word	0x00000098
        /*06e4*/ 	.short	0x010b
        /*06e6*/ 	.byte	0x07
	.zero		1


	//   ....[94]....
        /*06e8*/ 	.word	0x00004f40
        /*06ec*/ 	.word	0x000000ff
        /*06f0*/ 	.word	0x00000000
        /*06f4*/ 	.short	0x0101
        /*06f6*/ 	.byte	0x0d
	.zero		1


	//   ....[95]....
        /*06f8*/ 	.word	0x00004f70
        /*06fc*/ 	.word	0x000000ff
        /*0700*/ 	.word	0x000000a0
        /*0704*/ 	.short	0x010a
        /*0706*/ 	.byte	0x07
	.zero		1


	//   ....[96]....
        /*0708*/ 	.word	0x00004f90
        /*070c*/ 	.word	0x000000ff
        /*0710*/ 	.word	0x000000a8
        /*0714*/ 	.short	0x010a
        /*0716*/ 	.byte	0x07
	.zero		1


	//   ....[97]....
        /*0718*/ 	.word	0x00004fb0
        /*071c*/ 	.word	0x000000ff
        /*0720*/ 	.word	0x000000b0
        /*0724*/ 	.short	0x010a
        /*0726*/ 	.byte	0x07
	.zero		1


	//   ....[98]....
        /*0728*/ 	.word	0x00004ff0
        /*072c*/ 	.word	0x00000000
        /*0730*/ 	.word	0x000000b8
        /*0734*/ 	.short	0x010a
        /*0736*/ 	.byte	0xff
	.zero		1


	//   ....[99]....
        /*0738*/ 	.word	0x00005360
        /*073c*/ 	.word	0x00000000
        /*0740*/ 	.word	0x000000d0
        /*0744*/ 	.short	0x010a
        /*0746*/ 	.byte	0xff
	.zero		1


	//   ....[100]....
        /*0748*/ 	.word	0x00005470
        /*074c*/ 	.word	0x00000000
        /*0750*/ 	.word	0x00000000
        /*0754*/ 	.short	0x0101
        /*0756*/ 	.byte	0xff
	.zero		1


	//   ....[101]....
        /*0758*/ 	.word	0x00005ef0
        /*075c*/ 	.word	0x000000ff
        /*0760*/ 	.word	0x00000080
        /*0764*/ 	.short	0x010a
        /*0766*/ 	.byte	0x24
	.zero		1


	//   ....[102]....
        /*0768*/ 	.word	0x00005f30
        /*076c*/ 	.word	0x00000056
        /*0770*/ 	.word	0x000000f0
        /*0774*/ 	.short	0x010a
        /*0776*/ 	.byte	0xff
	.zero		1


	//   ....[103]....
        /*0778*/ 	.word	0x000060a0
        /*077c*/ 	.word	0x000000ff
        /*0780*/ 	.word	0x00000080
        /*0784*/ 	.short	0x010a
        /*0786*/ 	.byte	0x24
	.zero		1


	//   ....[104]....
        /*0788*/ 	.word	0x000061a0
        /*078c*/ 	.word	0x00000056
        /*0790*/ 	.word	0x000000f0
        /*0794*/ 	.short	0x010a
        /*0796*/ 	.byte	0xff
	.zero		1


	//   ....[105]....
        /*0798*/ 	.word	0x000067a0
        /*079c*/ 	.word	0x00000000
        /*07a0*/ 	.word	0x00000000
        /*07a4*/ 	.short	0x0101
        /*07a6*/ 	.byte	0xff
	.zero		1


	//   ....[106]....
        /*07a8*/ 	.word	0x000067b0
        /*07ac*/ 	.word	0x00000002
        /*07b0*/ 	.word	0x00000080
        /*07b4*/ 	.short	0x010a
        /*07b6*/ 	.byte	0xff
	.zero		1


	//   ....[107]....
        /*07b8*/ 	.word	0x00006880
        /*07bc*/ 	.word	0x00000002
        /*07c0*/ 	.word	0x00000080
        /*07c4*/ 	.short	0x010a
        /*07c6*/ 	.byte	0xff
	.zero		1


	//   ....[108]....
        /*07c8*/ 	.word	0x00006f00
        /*07cc*/ 	.word	0x00000010
        /*07d0*/ 	.word	0x00000000
        /*07d4*/ 	.short	0x0101
        /*07d6*/ 	.byte	0xff
	.zero		1


	//   ....[109]....
        /*07d8*/ 	.word	0x00006f20
        /*07dc*/ 	.word	0x00000000
        /*07e0*/ 	.word	0x00000080
        /*07e4*/ 	.short	0x010a
        /*07e6*/ 	.byte	0xff
	.zero		1


	//   ....[110]....
        /*07e8*/ 	.word	0x00006fe0
        /*07ec*/ 	.word	0x00000000
        /*07f0*/ 	.word	0x00000080
        /*07f4*/ 	.short	0x010a
        /*07f6*/ 	.byte	0xff
	.zero		1


	//   ....[111]....
        /*07f8*/ 	.word	0x00007660
        /*07fc*/ 	.word	0x00000010
        /*0800*/ 	.word	0x00000000
        /*0804*/ 	.short	0x0101
        /*0806*/ 	.byte	0xff
	.zero		1


	//   ....[112]....
        /*0808*/ 	.word	0x00007680
        /*080c*/ 	.word	0x00000002
        /*0810*/ 	.word	0x00000080
        /*0814*/ 	.short	0x010a
        /*0816*/ 	.byte	0xff
	.zero		1


	//   ....[113]....
        /*0818*/ 	.word	0x00007740
        /*081c*/ 	.word	0x00000002
        /*0820*/ 	.word	0x00000080
        /*0824*/ 	.short	0x010a
        /*0826*/ 	.byte	0xff
	.zero		1


	//   ....[114]....
        /*0828*/ 	.word	0x000079e0
        /*082c*/ 	.word	0x000000ff
        /*0830*/ 	.word	0x00000000
        /*0834*/ 	.short	0x0101
        /*0836*/ 	.byte	0x05
	.zero		1


	//   ....[115]....
        /*0838*/ 	.word	0x00007e20
        /*083c*/ 	.word	0x00000000
        /*0840*/ 	.word	0x00000000
        /*0844*/ 	.short	0x0101
        /*0846*/ 	.byte	0xff
	.zero		1


	//   ....[116]....
        /*0848*/ 	.word	0x00008090
        /*084c*/ 	.word	0x000000ff
        /*0850*/ 	.word	0x00000000
        /*0854*/ 	.short	0x0101
        /*0856*/ 	.byte	0x04
	.zero		1


	//   ....[117]....
        /*0858*/ 	.word	0x000080b0
        /*085c*/ 	.word	0x00000002
        /*0860*/ 	.word	0x00000140
        /*0864*/ 	.short	0x010a
        /*0866*/ 	.byte	0xff
	.zero		1


	//   ....[118]....
        /*0868*/ 	.word	0x00008110
        /*086c*/ 	.word	0x00000002
        /*0870*/ 	.word	0x00000040
        /*0874*/ 	.short	0x010a
        /*0876*/ 	.byte	0xff
	.zero		1


	//   ....[119]....
        /*0878*/ 	.word	0x00008170
        /*087c*/ 	.word	0x00000002
        /*0880*/ 	.word	0x00000040
        /*0884*/ 	.short	0x010a
        /*0886*/ 	.byte	0xff
	.zero		1


	//   ....[120]....
        /*0888*/ 	.word	0x000081c0
        /*088c*/ 	.word	0x00000002
        /*0890*/ 	.word	0x000000d0
        /*0894*/ 	.short	0x010a
        /*0896*/ 	.byte	0xff
	.zero		1


	//   ....[121]....
        /*0898*/ 	.word	0x00008220
        /*089c*/ 	.word	0x00000000
        /*08a0*/ 	.word	0x00000000
        /*08a4*/ 	.short	0x010a
        /*08a6*/ 	.byte	0xff
	.zero		1


	//   ....[122]....
        /*08a8*/ 	.word	0x00008280
        /*08ac*/ 	.word	0x00000000
        /*08b0*/ 	.word	0x00000000
        /*08b4*/ 	.short	0x010a
        /*08b6*/ 	.byte	0xff
	.zero		1


	//   ....[123]....
        /*08b8*/ 	.word	0x000082e0
        /*08bc*/ 	.word	0x00000000
        /*08c0*/ 	.word	0x00000000
        /*08c4*/ 	.short	0x010a
        /*08c6*/ 	.byte	0xff
	.zero		1


	//   ....[124]....
        /*08c8*/ 	.word	0x00008340
        /*08cc*/ 	.word	0x00000000
        /*08d0*/ 	.word	0x00000000
        /*08d4*/ 	.short	0x010a
        /*08d6*/ 	.byte	0xff
	.zero		1


	//   ....[125]....
        /*08d8*/ 	.word	0x000083a0
        /*08dc*/ 	.word	0x00000000
        /*08e0*/ 	.word	0x00000000
        /*08e4*/ 	.short	0x010a
        /*08e6*/ 	.byte	0xff
	.zero		1


	//   ....[126]....
        /*08e8*/ 	.word	0x00008400
        /*08ec*/ 	.word	0x00000000
        /*08f0*/ 	.word	0x00000000
        /*08f4*/ 	.short	0x010a
        /*08f6*/ 	.byte	0xff
	.zero		1


	//   ....[127]....
        /*08f8*/ 	.word	0x00008460
        /*08fc*/ 	.word	0x00000000
        /*0900*/ 	.word	0x00000000
        /*0904*/ 	.short	0x010a
        /*0906*/ 	.byte	0xff
	.zero		1


	//   ....[128]....
        /*0908*/ 	.word	0x000084b0
        /*090c*/ 	.word	0x00000000
        /*0910*/ 	.word	0x00000130
        /*0914*/ 	.short	0x010a
        /*0916*/ 	.byte	0xff
	.zero		1


	//   ....[129]....
        /*0918*/ 	.word	0x00008510
        /*091c*/ 	.word	0x00000000
        /*0920*/ 	.word	0x000000e0
        /*0924*/ 	.short	0x010a
        /*0926*/ 	.byte	0xff
	.zero		1


	//   ....[130]....
        /*0928*/ 	.word	0x00008560
        /*092c*/ 	.word	0x00000000
        /*0930*/ 	.word	0x000000d0
        /*0934*/ 	.short	0x010a
        /*0936*/ 	.byte	0xff
	.zero		1


	//   ....[131]....
        /*0938*/ 	.word	0x000085c0
        /*093c*/ 	.word	0x00000000
        /*0940*/ 	.word	0x000000e0
        /*0944*/ 	.short	0x010a
        /*0946*/ 	.byte	0xff
	.zero		1


	//   ....[132]....
        /*0948*/ 	.word	0x00008610
        /*094c*/ 	.word	0x00000000
        /*0950*/ 	.word	0x000000d0
        /*0954*/ 	.short	0x010a
        /*0956*/ 	.byte	0xff
	.zero		1


	//   ....[133]....
        /*0958*/ 	.word	0x00008670
        /*095c*/ 	.word	0x00000002
        /*0960*/ 	.word	0x00000110
        /*0964*/ 	.short	0x010a
        /*0966*/ 	.byte	0xff
	.zero		1


	//   ....[134]....
        /*0968*/ 	.word	0x000086d0
        /*096c*/ 	.word	0x00000000
        /*0970*/ 	.word	0x00000000
        /*0974*/ 	.short	0x010a
        /*0976*/ 	.byte	0xff
	.zero		1


	//   ....[135]....
        /*0978*/ 	.word	0x00008730
        /*097c*/ 	.word	0x00000000
        /*0980*/ 	.word	0x00000000
        /*0984*/ 	.short	0x010a
        /*0986*/ 	.byte	0xff
	.zero		1


	//   ....[136]....
        /*0988*/ 	.word	0x00008790
        /*098c*/ 	.word	0x00000000
        /*0990*/ 	.word	0x00000000
        /*0994*/ 	.short	0x010a
        /*0996*/ 	.byte	0xff
	.zero		1


	//   ....[137]....
        /*0998*/ 	.word	0x000087f0
        /*099c*/ 	.word	0x00000000
        /*09a0*/ 	.word	0x00000000
        /*09a4*/ 	.short	0x010a
        /*09a6*/ 	.byte	0xff
	.zero		1


	//   ....[138]....
        /*09a8*/ 	.word	0x00008850
        /*09ac*/ 	.word	0x00000000
        /*09b0*/ 	.word	0x00000000
        /*09b4*/ 	.short	0x010a
        /*09b6*/ 	.byte	0xff
	.zero		1


	//   ....[139]....
        /*09b8*/ 	.word	0x000088a0
        /*09bc*/ 	.word	0x00000000
        /*09c0*/ 	.word	0x000000d0
        /*09c4*/ 	.short	0x010a
        /*09c6*/ 	.byte	0xff
	.zero		1


	//   ....[140]....
        /*09c8*/ 	.word	0x00008900
        /*09cc*/ 	.word	0x00000000
        /*09d0*/ 	.word	0x000000c8
        /*09d4*/ 	.short	0x010a
        /*09d6*/ 	.byte	0xff
	.zero		1


	//   ....[141]....
        /*09d8*/ 	.word	0x00008960
        /*09dc*/ 	.word	0x00000000
        /*09e0*/ 	.word	0x000000a0
        /*09e4*/ 	.short	0x010a
        /*09e6*/ 	.byte	0xff
	.zero		1


	//   ....[142]....
        /*09e8*/ 	.word	0x000089c0
        /*09ec*/ 	.word	0x00000000
        /*09f0*/ 	.word	0x000000a8
        /*09f4*/ 	.short	0x010a
        /*09f6*/ 	.byte	0xff
	.zero		1


	//   ....[143]....
        /*09f8*/ 	.word	0x00008a20
        /*09fc*/ 	.word	0x00000000
        /*0a00*/ 	.word	0x000000b0
        /*0a04*/ 	.short	0x010a
        /*0a06*/ 	.byte	0xff
	.zero		1


	//   ....[144]....
        /*0a08*/ 	.word	0x00008a80
        /*0a0c*/ 	.word	0x00000000
        /*0a10*/ 	.word	0x000000b8
        /*0a14*/ 	.short	0x010a
        /*0a16*/ 	.byte	0xff
	.zero		1


	//   ....[145]....
        /*0a18*/ 	.word	0x00008ae0
        /*0a1c*/ 	.word	0x00000000
        /*0a20*/ 	.word	0x000000a0
        /*0a24*/ 	.short	0x010a
        /*0a26*/ 	.byte	0xff
	.zero		1


	//   ....[146]....
        /*0a28*/ 	.word	0x00008b40
        /*0a2c*/ 	.word	0x00000000
        /*0a30*/ 	.word	0x000000a8
        /*0a34*/ 	.short	0x010a
        /*0a36*/ 	.byte	0xff
	.zero		1


	//   ....[147]....
        /*0a38*/ 	.word	0x00008ba0
        /*0a3c*/ 	.word	0x00000000
        /*0a40*/ 	.word	0x000000b0
        /*0a44*/ 	.short	0x010a
        /*0a46*/ 	.byte	0xff
	.zero		1


	//   ....[148]....
        /*0a48*/ 	.word	0x00008bf0
        /*0a4c*/ 	.word	0x00000000
        /*0a50*/ 	.word	0x000000d0
        /*0a54*/ 	.short	0x010a
        /*0a56*/ 	.byte	0xff
	.zero		1


	//   ....[149]....
        /*0a58*/ 	.word	0x00008c50
        /*0a5c*/ 	.word	0x00000000
        /*0a60*/ 	.word	0x00000080
        /*0a64*/ 	.short	0x010a
        /*0a66*/ 	.byte	0xff
	.zero		1


	//   ....[150]....
        /*0a68*/ 	.word	0x00008ca0
        /*0a6c*/ 	.word	0x00000056
        /*0a70*/ 	.word	0x000000f0
        /*0a74*/ 	.short	0x010a
        /*0a76*/ 	.byte	0xff
	.zero		1


	//   ....[151]....
        /*0a78*/ 	.word	0x00008cf0
        /*0a7c*/ 	.word	0x00000002
        /*0a80*/ 	.word	0x00000080
        /*0a84*/ 	.short	0x010a
        /*0a86*/ 	.byte	0xff
	.zero		1


	//   ....[152]....
        /*0a88*/ 	.word	0x00008d40
        /*0a8c*/ 	.word	0x00000000
        /*0a90*/ 	.word	0x00000080
        /*0a94*/ 	.short	0x010a
        /*0a96*/ 	.byte	0xff
	.zero		1


	//   ....[153]....
        /*0a98*/ 	.word	0x00008d90
        /*0a9c*/ 	.word	0x00000002
        /*0aa0*/ 	.word	0x00000080
        /*0aa4*/ 	.short	0x010a
        /*0aa6*/ 	.byte	0xff
	.zero		1


	//----- nvinfo : EIATTR_NUM_MBARRIERS
	.align		4
.L_47:
        /*0aa8*/ 	.byte	0x03, 0x38
        /*0aaa*/ 	.short	0x002a


	//----- nvinfo : EIATTR_EXIT_INSTR_OFFSETS
	.align		4
        /*0aac*/ 	.byte	0x04, 0x1c
        /*0aae*/ 	.short	(.L_49 - .L_48)


	//   ....[0]....
.L_48:
        /*0ab0*/ 	.word	0x00002b40


	//   ....[1]....
        /*0ab4*/ 	.word	0x00003030


	//   ....[2]....
        /*0ab8*/ 	.word	0x00003090


	//   ....[3]....
        /*0abc*/ 	.word	0x00003ff0


	//   ....[4]....
        /*0ac0*/ 	.word	0x00005020


	//   ....[5]....
        /*0ac4*/ 	.word	0x00005060


	//   ....[6]....
        /*0ac8*/ 	.word	0x00007f80


	//   ....[7]....
        /*0acc*/ 	.word	0x00008000


	//   ....[8]....
        /*0ad0*/ 	.word	0x00008030


	//   ....[9]....
        /*0ad4*/ 	.word	0x000080a0


	//----- nvinfo : EIATTR_MAX_THREADS
	.align		4
.L_49:
        /*0ad8*/ 	.byte	0x04, 0x05
        /*0ada*/ 	.short	(.L_51 - .L_50)
.L_50:
        /*0adc*/ 	.word	0x00000100
        /*0ae0*/ 	.word	0x00000001
        /*0ae4*/ 	.word	0x00000001


	//----- nvinfo : EIATTR_CRS_STACK_SIZE
	.align		4
.L_51:
        /*0ae8*/ 	.byte	0x04, 0x1e
        /*0aea*/ 	.short	(.L_53 - .L_52)
.L_52:
        /*0aec*/ 	.word	0x00000000


	//----- nvinfo : EIATTR_CBANK_PARAM_SIZE
	.align		4
.L_53:
        /*0af0*/ 	.byte	0x03, 0x19
        /*0af2*/ 	.short	0x0800


	//----- nvinfo : EIATTR_PARAM_CBANK
	.align		4
        /*0af4*/ 	.byte	0x04, 0x0a
        /*0af6*/ 	.short	(.L_55 - .L_54)
	.align		4
.L_54:
        /*0af8*/ 	.word	index@(.nv.constant0._ZN7cutlass13device_kernelINS_4gemm6kernel13GemmUniversalIN4cute5tupleIJiiiiEEENS1_10collective13CollectiveMmaINS1_35MainloopSm100TmaUmmaWarpSpecializedILi8ELi2ELi4ENS5_IJNS4_1CILi1EEESB_SB_EEEEENS5_IJNSA_ILi64EEENSA_ILi128EEENSA_ILi32EEEEEEfNS5_IJSB_llEEEfSI_NS4_8TiledMMAINS4_8MMA_AtomIJNS4_17SM100_MMA_TF32_SSINS_10tfloat32_tESM_fLi64ELi128ELNS4_4UMMA5MajorE1ELSO_1ELNSN_7ScaleInE0ELSP_0EEEEEENS4_6LayoutISC_NS5_IJNSA_ILi0EEEST_ST_EEEEENS5_IJNS4_10UnderscoreESW_SW_EEEEENS4_13SM90_TMA_LOADENS4_14ComposedLayoutINS4_7SwizzleILi2ELi5ELi2EEENS4_18smem_ptr_flag_bitsILi32EEENSS_INS5_IJSG_NSA_ILi4EEEEEENS5_IJSB_SG_EEEEEEEvNS4_8identityESZ_S19_vS1A_EENS_8epilogue10collective18CollectiveEpilogueINS1C_23Sm100TmaWarpSpecializedILi4ELi2ELi16ELb1ELb0EEEJSH_NS5_IJNSS_ISE_SB_EENSS_ISG_SB_EEEEEfNS5_IJlSB_lEEEfS1K_NS1C_6fusion15FusionCallbacksIS1G_NS1L_17LinearCombinationIffffLNS_15FloatRoundStyleE2EEESH_S1J_JEEENS4_5SM1004TMEM4LOAD26SM100_TMEM_LOAD_16dp128b8xESZ_NS10_INS11_ILi3ELi4ELi3EEES14_NSS_INS5_IJNSA_ILi8EEESG_EEENS5_IJSG_SB_EEEEEEENS4_17SM75_U32x4_LDSM_NENS4_14SM90_TMA_STOREES20_NS4_17SM90_U32x4_STSM_NENS4_39AutoVectorizingCopyWithAssumedAlignmentILi128EEEEEEvvEEEEvNT_6ParamsE)
        /*0afc*/ 	.short	0x0380
        /*0afe*/ 	.short	0x0800


	//----- nvinfo : EIATTR_SW_WAR
	.align		4
.L_55:
        /*0b00*/ 	.byte	0x04, 0x36
        /*0b02*/ 	.short	(.L_57 - .L_56)
.L_56:
        /*0b04*/ 	.word	0x00000008
.L_57:


//--------------------- .nv.callgraph             --------------------------
	.section	.nv.callgraph,"",@"SHT_CUDA_CALLGRAPH"
	.align	4
	.sectionentsize	8
	.align		4
        /*0000*/ 	.word	0x00000000
	.align		4
        /*0004*/ 	.word	0xffffffff
	.align		4
        /*0008*/ 	.word	index@(_ZN7cutlass13device_kernelINS_4gemm6kernel13GemmUniversalIN4cute5tupleIJiiiiEEENS1_10collective13CollectiveMmaINS1_35MainloopSm100TmaUmmaWarpSpecializedILi8ELi2ELi4ENS5_IJNS4_1CILi1EEESB_SB_EEEEENS5_IJNSA_ILi64EEENSA_ILi128EEENSA_ILi32EEEEEEfNS5_IJSB_llEEEfSI_NS4_8TiledMMAINS4_8MMA_AtomIJNS4_17SM100_MMA_TF32_SSINS_10tfloat32_tESM_fLi64ELi128ELNS4_4UMMA5MajorE1ELSO_1ELNSN_7ScaleInE0ELSP_0EEEEEENS4_6LayoutISC_NS5_IJNSA_ILi0EEEST_ST_EEEEENS5_IJNS4_10UnderscoreESW_SW_EEEEENS4_13SM90_TMA_LOADENS4_14ComposedLayoutINS4_7SwizzleILi2ELi5ELi2EEENS4_18smem_ptr_flag_bitsILi32EEENSS_INS5_IJSG_NSA_ILi4EEEEEENS5_IJSB_SG_EEEEEEEvNS4_8identityESZ_S19_vS1A_EENS_8epilogue10collective18CollectiveEpilogueINS1C_23Sm100TmaWarpSpecializedILi4ELi2ELi16ELb1ELb0EEEJSH_NS5_IJNSS_ISE_SB_EENSS_ISG_SB_EEEEEfNS5_IJlSB_lEEEfS1K_NS1C_6fusion15FusionCallbacksIS1G_NS1L_17LinearCombinationIffffLNS_15FloatRoundStyleE2EEESH_S1J_JEEENS4_5SM1004TMEM4LOAD26SM100_TMEM_LOAD_16dp128b8xESZ_NS10_INS11_ILi3ELi4ELi3EEES14_NSS_INS5_IJNSA_ILi8EEESG_EEENS5_IJSG_SB_EEEEEEENS4_17SM75_U32x4_LDSM_NENS4_14SM90_TMA_STOREES20_NS4_17SM90_U32x4_STSM_NENS4_39AutoVectorizingCopyWithAssumedAlignmentILi128EEEEEEvvEEEEvNT_6ParamsE)
	.align		4
        /*000c*/ 	.word	index@(__assertfail)
	.align		4
        /*0010*/ 	.word	0x00000000
	.align		4
        /*0014*/ 	.word	0xfffffffe
	.align		4
        /*0018*/ 	.word	0x00000000
	.align		4
        /*001c*/ 	.word	0xfffffffd
	.align		4
        /*0020*/ 	.word	0x00000000
	.align		4
        /*0024*/ 	.word	0xfffffffc


//--------------------- .nv.constant4             --------------------------
	.section	.nv.constant4,"a",@progbits
	.align	8
	.align		8
.nv.constant4:
        /*0000*/ 	.dword	__assertfail
	.align		8
        /*0008*/ 	.dword	__unnamed_1
	.align		8
        /*0010*/ 	.dword	__unnamed_2
	.align		8
        /*0018*/ 	.dword	_ZN40_INTERNAL_452d7c11_4_k_cu_549b684e_318344cuda3std3__45__cpo5beginE
	.align		8
        /*0020*/ 	.dword	_ZN40_INTERNAL_452d7c11_4_k_cu_549b684e_318344cuda3std3__45__cpo3endE
	.align		8
        /*0028*/ 	.dword	_ZN40_INTERNAL_452d7c11_4_k_cu_549b684e_318344cuda3std3__45__cpo6cbeginE
	.align		8
        /*0030*/ 	.dword	_ZN40_INTERNAL_452d7c11_4_k_cu_549b684e_318344cuda3std3__45__cpo4cendE
	.align		8
        /*0038*/ 	.dword	_ZN40_INTERNAL_452d7c11_4_k_cu_549b684e_318344cuda3std3__442_GLOBAL__N__452d7c11_4_k_cu_549b684e_318346ignoreE
	.align		8
        /*0040*/ 	.dword	_ZN40_INTERNAL_452d7c11_4_k_cu_549b684e_318344cuda3std3__419piecewise_constructE
	.align		8
        /*0048*/ 	.dword	_ZN40_INTERNAL_452d7c11_4_k_cu_549b684e_318344cuda3std3__48in_placeE
	.align		8
        /*0050*/ 	.dword	_ZN40_INTERNAL_452d7c11_4_k_cu_549b684e_318344cuda3std6ranges3__45__cpo4swapE
	.align		8
        /*0058*/ 	.dword	_ZN40_INTERNAL_452d7c11_4_k_cu_549b684e_318344cuda3std6ranges3__45__cpo9iter_moveE
	.align		8
        /*0060*/ 	.dword	_ZN40_INTERNAL_452d7c11_4_k_cu_549b684e_318344cute7productE
	.align		8
        /*0068*/ 	.dword	_ZN40_INTERNAL_452d7c11_4_k_cu_549b684e_318344cute1_E
	.align		8
        /*0070*/ 	.dword	$str$25
	.align		8
        /*0078*/ 	.dword	$str$26
	.align		8
        /*0080*/ 	.dword	$str$27
	.align		8
        /*0088*/ 	.dword	$str$28


//--------------------- .text._ZN7cutlass13device_kernelINS_4gemm6kernel13GemmUniversalIN4cute5tupleIJiiiiEEENS1_10collective13CollectiveMmaINS1_35MainloopSm100TmaUmmaWarpSpecializedILi8ELi2ELi4ENS5_IJNS4_1CILi1EEESB_SB_EEEEENS5_IJNSA_ILi64EEENSA_ILi128EEENSA_ILi32EEEEEEfNS5_IJSB_llEEEfSI_NS4_8TiledMMAINS4_8MMA_AtomIJNS4_17SM100_MMA_TF32_SSINS_10tfloat32_tESM_fLi64ELi128ELNS4_4UMMA5MajorE1ELSO_1ELNSN_7ScaleInE0ELSP_0EEEEEENS4_6LayoutISC_NS5_IJNSA_ILi0EEEST_ST_EEEEENS5_IJNS4_10UnderscoreESW_SW_EEEEENS4_13SM90_TMA_LOADENS4_14ComposedLayoutINS4_7SwizzleILi2ELi5ELi2EEENS4_18smem_ptr_flag_bitsILi32EEENSS_INS5_IJSG_NSA_ILi4EEEEEENS5_IJSB_SG_EEEEEEEvNS4_8identityESZ_S19_vS1A_EENS_8epilogue10collective18CollectiveEpilogueINS1C_23Sm100TmaWarpSpecializedILi4ELi2ELi16ELb1ELb0EEEJSH_NS5_IJNSS_ISE_SB_EENSS_ISG_SB_EEEEEfNS5_IJlSB_lEEEfS1K_NS1C_6fusion15FusionCallbacksIS1G_NS1L_17LinearCombinationIffffLNS_15FloatRoundStyleE2EEESH_S1J_JEEENS4_5SM1004TMEM4LOAD26SM100_TMEM_LOAD_16dp128b8xESZ_NS10_INS11_ILi3ELi4ELi3EEES14_NSS_INS5_IJNSA_ILi8EEESG_EEENS5_IJSG_SB_EEEEEEENS4_17SM75_U32x4_LDSM_NENS4_14SM90_TMA_STOREES20_NS4_17SM90_U32x4_STSM_NENS4_39AutoVectorizingCopyWithAssumedAlignmentILi128EEEEEEvvEEEEvNT_6ParamsE --------------------------
	.section	.text._ZN7cutlass13device_kernelINS_4gemm6kernel13GemmUniversalIN4cute5tupleIJiiiiEEENS1_10collective13CollectiveMmaINS1_35MainloopSm100TmaUmmaWarpSpecializedILi8ELi2ELi4ENS5_IJNS4_1CILi1EEESB_SB_EEEEENS5_IJNSA_ILi64EEENSA_ILi128EEENSA_ILi32EEEEEEfNS5_IJSB_llEEEfSI_NS4_8TiledMMAINS4_8MMA_AtomIJNS4_17SM100_MMA_TF32_SSINS_10tfloat32_tESM_fLi64ELi128ELNS4_4UMMA5MajorE1ELSO_1ELNSN_7ScaleInE0ELSP_0EEEEEENS4_6LayoutISC_NS5_IJNSA_ILi0EEEST_ST_EEEEENS5_IJNS4_10UnderscoreESW_SW_EEEEENS4_13SM90_TMA_LOADENS4_14ComposedLayoutINS4_7SwizzleILi2ELi5ELi2EEENS4_18smem_ptr_flag_bitsILi32EEENSS_INS5_IJSG_NSA_ILi4EEEEEENS5_IJSB_SG_EEEEEEEvNS4_8identityESZ_S19_vS1A_EENS_8epilogue10collective18CollectiveEpilogueINS1C_23Sm100TmaWarpSpecializedILi4ELi2ELi16ELb1ELb0EEEJSH_NS5_IJNSS_ISE_SB_EENSS_ISG_SB_EEEEEfNS5_IJlSB_lEEEfS1K_NS1C_6fusion15FusionCallbacksIS1G_NS1L_17LinearCombinationIffffLNS_15FloatRoundStyleE2EEESH_S1J_JEEENS4_5SM1004TMEM4LOAD26SM100_TMEM_LOAD_16dp128b8xESZ_NS10_INS11_ILi3ELi4ELi3EEES14_NSS_INS5_IJNSA_ILi8EEESG_EEENS5_IJSG_SB_EEEEEEENS4_17SM75_U32x4_LDSM_NENS4_14SM90_TMA_STOREES20_NS4_17SM90_U32x4_STSM_NENS4_39AutoVectorizingCopyWithAssumedAlignmentILi128EEEEEEvvEEEEvNT_6ParamsE,"ax",@progbits
	.align	128
.text._ZN7cutlass13device_kernelINS_4gemm6kernel13GemmUniversalIN4cute5tupleIJiiiiEEENS1_10collective13CollectiveMmaINS1_35MainloopSm100TmaUmmaWarpSpecializedILi8ELi2ELi4ENS5_IJNS4_1CILi1EEESB_SB_EEEEENS5_IJNSA_ILi64EEENSA_ILi128EEENSA_ILi32EEEEEEfNS5_IJSB_llEEEfSI_NS4_8TiledMMAINS4_8MMA_AtomIJNS4_17SM100_MMA_TF32_SSINS_10tfloat32_tESM_fLi64ELi128ELNS4_4UMMA5MajorE1ELSO_1ELNSN_7ScaleInE0ELSP_0EEEEEENS4_6LayoutISC_NS5_IJNSA_ILi0EEEST_ST_EEEEENS5_IJNS4_10UnderscoreESW_SW_EEEEENS4_13SM90_TMA_LOADENS4_14ComposedLayoutINS4_7SwizzleILi2ELi5ELi2EEENS4_18smem_ptr_flag_bitsILi32EEENSS_INS5_IJSG_NSA_ILi4EEEEEENS5_IJSB_SG_EEEEEEEvNS4_8identityESZ_S19_vS1A_EENS_8epilogue10collective18CollectiveEpilogueINS1C_23Sm100TmaWarpSpecializedILi4ELi2ELi16ELb1ELb0EEEJSH_NS5_IJNSS_ISE_SB_EENSS_ISG_SB_EEEEEfNS5_IJlSB_lEEEfS1K_NS1C_6fusion15FusionCallbacksIS1G_NS1L_17LinearCombinationIffffLNS_15FloatRoundStyleE2EEESH_S1J_JEEENS4_5SM1004TMEM4LOAD26SM100_TMEM_LOAD_16dp128b8xESZ_NS10_INS11_ILi3ELi4ELi3EEES14_NSS_INS5_IJNSA_ILi8EEESG_EEENS5_IJSG_SB_EEEEEEENS4_17SM75_U32x4_LDSM_NENS4_14SM90_TMA_STOREES20_NS4_17SM90_U32x4_STSM_NENS4_39AutoVectorizingCopyWithAssumedAlignmentILi128EEEEEEvvEEEEvNT_6ParamsE:
        .type           _ZN7cutlass13device_kernelINS_4gemm6kernel13GemmUniversalIN4cute5tupleIJiiiiEEENS1_10collective13CollectiveMmaINS1_35MainloopSm100TmaUmmaWarpSpecializedILi8ELi2ELi4ENS5_IJNS4_1CILi1EEESB_SB_EEEEENS5_IJNSA_ILi64EEENSA_ILi128EEENSA_ILi32EEEEEEfNS5_IJSB_llEEEfSI_NS4_8TiledMMAINS4_8MMA_AtomIJNS4_17SM100_MMA_TF32_SSINS_10tfloat32_tESM_fLi64ELi128ELNS4_4UMMA5MajorE1ELSO_1ELNSN_7ScaleInE0ELSP_0EEEEEENS4_6LayoutISC_NS5_IJNSA_ILi0EEEST_ST_EEEEENS5_IJNS4_10UnderscoreESW_SW_EEEEENS4_13SM90_TMA_LOADENS4_14ComposedLayoutINS4_7SwizzleILi2ELi5ELi2EEENS4_18smem_ptr_flag_bitsILi32EEENSS_INS5_IJSG_NSA_ILi4EEEEEENS5_IJSB_SG_EEEEEEEvNS4_8identityESZ_S19_vS1A_EENS_8epilogue10collective18CollectiveEpilogueINS1C_23Sm100TmaWarpSpecializedILi4ELi2ELi16ELb1ELb0EEEJSH_NS5_IJNSS_ISE_SB_EENSS_ISG_SB_EEEEEfNS5_IJlSB_lEEEfS1K_NS1C_6fusion15FusionCallbacksIS1G_NS1L_17LinearCombinationIffffLNS_15FloatRoundStyleE2EEESH_S1J_JEEENS4_5SM1004TMEM4LOAD26SM100_TMEM_LOAD_16dp128b8xESZ_NS10_INS11_ILi3ELi4ELi3EEES14_NSS_INS5_IJNSA_ILi8EEESG_EEENS5_IJSG_SB_EEEEEEENS4_17SM75_U32x4_LDSM_NENS4_14SM90_TMA_STOREES20_NS4_17SM90_U32x4_STSM_NENS4_39AutoVectorizingCopyWithAssumedAlignmentILi128EEEEEEvvEEEEvNT_6ParamsE,@function
        .size           _ZN7cutlass13device_kernelINS_4gemm6kernel13GemmUniversalIN4cute5tupleIJiiiiEEENS1_10collective13CollectiveMmaINS1_35MainloopSm100TmaUmmaWarpSpecializedILi8ELi2ELi4ENS5_IJNS4_1CILi1EEESB_SB_EEEEENS5_IJNSA_ILi64EEENSA_ILi128EEENSA_ILi32EEEEEEfNS5_IJSB_llEEEfSI_NS4_8TiledMMAINS4_8MMA_AtomIJNS4_17SM100_MMA_TF32_SSINS_10tfloat32_tESM_fLi64ELi128ELNS4_4UMMA5MajorE1ELSO_1ELNSN_7ScaleInE0ELSP_0EEEEEENS4_6LayoutISC_NS5_IJNSA_ILi0EEEST_ST_EEEEENS5_IJNS4_10UnderscoreESW_SW_EEEEENS4_13SM90_TMA_LOADENS4_14ComposedLayoutINS4_7SwizzleILi2ELi5ELi2EEENS4_18smem_ptr_flag_bitsILi32EEENSS_INS5_IJSG_NSA_ILi4EEEEEENS5_IJSB_SG_EEEEEEEvNS4_8identityESZ_S19_vS1A_EENS_8epilogue10collective18CollectiveEpilogueINS1C_23Sm100TmaWarpSpecializedILi4ELi2ELi16ELb1ELb0EEEJSH_NS5_IJNSS_ISE_SB_EENSS_ISG_SB_EEEEEfNS5_IJlSB_lEEEfS1K_NS1C_6fusion15FusionCallbacksIS1G_NS1L_17LinearCombinationIffffLNS_15FloatRoundStyleE2EEESH_S1J_JEEENS4_5SM1004TMEM4LOAD26SM100_TMEM_LOAD_16dp128b8xESZ_NS10_INS11_ILi3ELi4ELi3EEES14_NSS_INS5_IJNSA_ILi8EEESG_EEENS5_IJSG_SB_EEEEEEENS4_17SM75_U32x4_LDSM_NENS4_14SM90_TMA_STOREES20_NS4_17SM90_U32x4_STSM_NENS4_39AutoVectorizingCopyWithAssumedAlignmentILi128EEEEEEvvEEEEvNT_6ParamsE,(.L_x_192 - _ZN7cutlass13device_kernelINS_4gemm6kernel13GemmUniversalIN4cute5tupleIJiiiiEEENS1_10collective13CollectiveMmaINS1_35MainloopSm100TmaUmmaWarpSpecializedILi8ELi2ELi4ENS5_IJNS4_1CILi1EEESB_SB_EEEEENS5_IJNSA_ILi64EEENSA_ILi128EEENSA_ILi32EEEEEEfNS5_IJSB_llEEEfSI_NS4_8TiledMMAINS4_8MMA_AtomIJNS4_17SM100_MMA_TF32_SSINS_10tfloat32_tESM_fLi64ELi128ELNS4_4UMMA5MajorE1ELSO_1ELNSN_7ScaleInE0ELSP_0EEEEEENS4_6LayoutISC_NS5_IJNSA_ILi0EEEST_ST_EEEEENS5_IJNS4_10UnderscoreESW_SW_EEEEENS4_13SM90_TMA_LOADENS4_14ComposedLayoutINS4_7SwizzleILi2ELi5ELi2EEENS4_18smem_ptr_flag_bitsILi32EEENSS_INS5_IJSG_NSA_ILi4EEEEEENS5_IJSB_SG_EEEEEEEvNS4_8identityESZ_S19_vS1A_EENS_8epilogue10collective18CollectiveEpilogueINS1C_23Sm100TmaWarpSpecializedILi4ELi2ELi16ELb1ELb0EEEJSH_NS5_IJNSS_ISE_SB_EENSS_ISG_SB_EEEEEfNS5_IJlSB_lEEEfS1K_NS1C_6fusion15FusionCallbacksIS1G_NS1L_17LinearCombinationIffffLNS_15FloatRoundStyleE2EEESH_S1J_JEEENS4_5SM1004TMEM4LOAD26SM100_TMEM_LOAD_16dp128b8xESZ_NS10_INS11_ILi3ELi4ELi3EEES14_NSS_INS5_IJNSA_ILi8EEESG_EEENS5_IJSG_SB_EEEEEEENS4_17SM75_U32x4_LDSM_NENS4_14SM90_TMA_STOREES20_NS4_17SM90_U32x4_STSM_NENS4_39AutoVectorizingCopyWithAssumedAlignmentILi128EEEEEEvvEEEEvNT_6ParamsE)
        .other          _ZN7cutlass13device_kernelINS_4gemm6kernel13GemmUniversalIN4cute5tupleIJiiiiEEENS1_10collective13CollectiveMmaINS1_35MainloopSm100TmaUmmaWarpSpecializedILi8ELi2ELi4ENS5_IJNS4_1CILi1EEESB_SB_EEEEENS5_IJNSA_ILi64EEENSA_ILi128EEENSA_ILi32EEEEEEfNS5_IJSB_llEEEfSI_NS4_8TiledMMAINS4_8MMA_AtomIJNS4_17SM100_MMA_TF32_SSINS_10tfloat32_tESM_fLi64ELi128ELNS4_4UMMA5MajorE1ELSO_1ELNSN_7ScaleInE0ELSP_0EEEEEENS4_6LayoutISC_NS5_IJNSA_ILi0EEEST_ST_EEEEENS5_IJNS4_10UnderscoreESW_SW_EEEEENS4_13SM90_TMA_LOADENS4_14ComposedLayoutINS4_7SwizzleILi2ELi5ELi2EEENS4_18smem_ptr_flag_bitsILi32EEENSS_INS5_IJSG_NSA_ILi4EEEEEENS5_IJSB_SG_EEEEEEEvNS4_8identityESZ_S19_vS1A_EENS_8epilogue10collective18CollectiveEpilogueINS1C_23Sm100TmaWarpSpecializedILi4ELi2ELi16ELb1ELb0EEEJSH_NS5_IJNSS_ISE_SB_EENSS_ISG_SB_EEEEEfNS5_IJlSB_lEEEfS1K_NS1C_6fusion15FusionCallbacksIS1G_NS1L_17LinearCombinationIffffLNS_15FloatRoundStyleE2EEESH_S1J_JEEENS4_5SM1004TMEM4LOAD26SM100_TMEM_LOAD_16dp128b8xESZ_NS10_INS11_ILi3ELi4ELi3EEES14_NSS_INS5_IJNSA_ILi8EEESG_EEENS5_IJSG_SB_EEEEEEENS4_17SM75_U32x4_LDSM_NENS4_14SM90_TMA_STOREES20_NS4_17SM90_U32x4_STSM_NENS4_39AutoVectorizingCopyWithAssumedAlignmentILi128EEEEEEvvEEEEvNT_6ParamsE,@"STO_CUDA_ENTRY STV_DEFAULT"
_ZN7cutlass13device_kernelINS_4gemm6kernel13GemmUniversalIN4cute5tupleIJiiiiEEENS1_10collective13CollectiveMmaINS1_35MainloopSm100TmaUmmaWarpSpecializedILi8ELi2ELi4ENS5_IJNS4_1CILi1EEESB_SB_EEEEENS5_IJNSA_ILi64EEENSA_ILi128EEENSA_ILi32EEEEEEfNS5_IJSB_llEEEfSI_NS4_8TiledMMAINS4_8MMA_AtomIJNS4_17SM100_MMA_TF32_SSINS_10tfloat32_tESM_fLi64ELi128ELNS4_4UMMA5MajorE1ELSO_1ELNSN_7ScaleInE0ELSP_0EEEEEENS4_6LayoutISC_NS5_IJNSA_ILi0EEEST_ST_EEEEENS5_IJNS4_10UnderscoreESW_SW_EEEEENS4_13SM90_TMA_LOADENS4_14ComposedLayoutINS4_7SwizzleILi2ELi5ELi2EEENS4_18smem_ptr_flag_bitsILi32EEENSS_INS5_IJSG_NSA_ILi4EEEEEENS5_IJSB_SG_EEEEEEEvNS4_8identityESZ_S19_vS1A_EENS_8epilogue10collective18CollectiveEpilogueINS1C_23Sm100TmaWarpSpecializedILi4ELi2ELi16ELb1ELb0EEEJSH_NS5_IJNSS_ISE_SB_EENSS_ISG_SB_EEEEEfNS5_IJlSB_lEEEfS1K_NS1C_6fusion15FusionCallbacksIS1G_NS1L_17LinearCombinationIffffLNS_15FloatRoundStyleE2EEESH_S1J_JEEENS4_5SM1004TMEM4LOAD26SM100_TMEM_LOAD_16dp128b8xESZ_NS10_INS11_ILi3ELi4ELi3EEES14_NSS_INS5_IJNSA_ILi8EEESG_EEENS5_IJSG_SB_EEEEEEENS4_17SM75_U32x4_LDSM_NENS4_14SM90_TMA_STOREES20_NS4_17SM90_U32x4_STSM_NENS4_39AutoVectorizingCopyWithAssumedAlignmentILi128EEEEEEvvEEEEvNT_6ParamsE:
[----:B------:R-:W1:Y:S01]  /*0000*/  LDC R1, c[0x0][0x37c] ;  /* 0x0000df00ff017b82 */ /* 0x000e620000000800 */
[----:B------:R-:W2:Y:S01]  /*0010*/  S2R R77, SR_TID.X ;  /* 0x00000000004d7919 */ /* 0x000ea20000002100 */
[----:B------:R-:W3:Y:S01]  /*0020*/  LDCU.64 UR4, c[0x0][0x890] ;  /* 0x00011200ff0477ac */ /* 0x000ee20008000a00 */
[----:B------:R-:W-:Y:S02]  /*0030*/  PRMT R64, RZ, 0x7610, R64 ;  /* 0x00007610ff407816 */ /* 0x000fe40000000040 */
[----:B------:R-:W-:Y:S01]  /*0040*/  ELECT P5, URZ, PT ;  /* 0x0000000000ff782f */ /* 0x000fe200038a0000 */
[----:B------:R-:W4:Y:S01]  /*0050*/  LDCU.64 UR46, c[0x0][0x358] ;  /* 0x00006b00ff2e77ac */ /* 0x000f220008000a00 */
[----:B---3--:R-:W-:-:S04]  /*0060*/  UISETP.NE.U32.AND UP0, UPT, UR4, URZ, UPT ;  /* 0x000000ff0400728c */ /* 0x008fc8000bf05070 */
[----:B------:R-:W-:Y:S01]  /*0070*/  UISETP.NE.AND.EX UP0, UPT, UR5, URZ, UPT, UP0 ;  /* 0x000000ff0500728c */ /* 0x000fe2000bf05300 */
[----:B--2---:R-:W-:-:S05]  /*0080*/  SHF.R.U32.HI R69, RZ, 0x5, R77 ;  /* 0x00000005ff457819 */ /* 0x004fca000001164d */
[----:B------:R-:W2:Y:S02]  /*0090*/  SHFL.IDX PT, R0, R69, RZ, 0x1f ;  /* 0x00001fff45007589 */ /* 0x000ea400000e0000 */
[----:B--2---:R-:W-:Y:S01]  /*00a0*/  R2UR UR8, R0 ;  /* 0x00000000000872ca */ /* 0x004fe200000e0000 */
[----:B-1--4-:R-:W-:-:S14]  /*00b0*/  BRA.U UP0, `(.L_x_0) ;  /* 0x00000001002c7547 */ /* 0x012fdc000b800000 */
[----:B------:R-:W1:Y:S02]  /*00c0*/  LDCU.64 UR6, c[0x0][0x888] ;  /* 0x00011100ff0677ac */ /* 0x000e640008000a00 */
[----:B-1----:R-:W-:-:S04]  /*00d0*/  UISETP.NE.U32.AND UP0, UPT, UR6, URZ, UPT ;  /* 0x000000ff0600728c */ /* 0x002fc8000bf05070 */
[----:B------:R-:W-:-:S09]  /*00e0*/  UISETP.NE.AND.EX UP0, UPT, UR7, URZ, UPT, UP0 ;  /* 0x000000ff0700728c */ /* 0x000fd2000bf05300 */
[----:B------:R-:W-:Y:S05]  /*00f0*/  BRA.U !UP0, `(.L_x_1) ;  /* 0x0000000108107547 */ /* 0x000fea000b800000 */
[----:B------:R-:W1:Y:S02]  /*0100*/  LDC.64 R2, c[0x0][0x888] ;  /* 0x00022200ff027b82 */ /* 0x000e640000000a00 */
[----:B-1----:R1:W5:Y:S01]  /*0110*/  LDG.E R35, desc[UR46][R2.64] ;  /* 0x0000002e02237981 */ /* 0x002362000c1e1900 */
[----:B------:R-:W-:Y:S01]  /*0120*/  HFMA2 R64, -RZ, RZ, 0, 5.9604644775390625e-08 ;  /* 0x00000001ff407431 */ /* 0x000fe200000001ff */
[----:B------:R-:W-:Y:S05]  /*0130*/  BRA `(.L_x_0) ;  /* 0x00000000000c7947 */ /* 0x000fea0003800000 */
.L_x_1:
[----:B------:R-:W1:Y:S01]  /*0140*/  LDCU UR6, c[0x0][0x880] ;  /* 0x00011000ff0677ac */ /* 0x000e620008000800 */
[----:B------:R-:W-:Y:S01]  /*0150*/  HFMA2 R64, -RZ, RZ, 0, 5.9604644775390625e-08 ;  /* 0x00000001ff407431 */ /* 0x000fe200000001ff */
[----:B-1----:R-:W-:-:S07]  /*0160*/  MOV R35, UR6 ;  /* 0x0000000600237c02 */ /* 0x002fce0008000f00 */
.L_x_0:
[----:B------:R-:W2:Y:S02]  /*0170*/  LDCU.64 UR6, c[0x0][0x8b0] ;  /* 0x00011600ff0677ac */ /* 0x000ea40008000a00 */
[----:B--2---:R-:W-:-:S04]  /*0180*/  UISETP.NE.U32.AND UP0, UPT, UR6, URZ, UPT ;  /* 0x000000ff0600728c */ /* 0x004fc8000bf05070 */
[----:B------:R-:W-:-:S09]  /*0190*/  UISETP.NE.AND.EX UP0, UPT, UR7, URZ, UPT, UP0 ;  /* 0x000000ff0700728c */ /* 0x000fd2000bf05300 */
[----:B------:R-:W-:Y:S05]  /*01a0*/  BRA.U UP0, `(.L_x_2) ;  /* 0x0000000100247547 */ /* 0x000fea000b800000 */
[----:B------:R-:W2:Y:S02]  /*01b0*/  LDCU.64 UR6, c[0x0][0x8a8] ;  /* 0x00011500ff0677ac */ /* 0x000ea40008000a00 */
[----:B--2---:R-:W-:-:S04]  /*01c0*/  UISETP.NE.U32.AND UP0, UPT, UR6, URZ, UPT ;  /* 0x000000ff0600728c */ /* 0x004fc8000bf05070 */
[----:B------:R-:W-:-:S09]  /*01d0*/  UISETP.NE.AND.EX UP0, UPT, UR7, URZ, UPT, UP0 ;  /* 0x000000ff0700728c */ /* 0x000fd2000bf05300 */
[----:B------:R-:W-:Y:S05]  /*01e0*/  BRA.U !UP0, `(.L_x_3) ;  /* 0x00000001080c7547 */ /* 0x000fea000b800000 */
[----:B-1----:R-:W1:Y:S02]  /*01f0*/  LDC.64 R2, c[0x0][0x8a8] ;  /* 0x00022a00ff027b82 */ /* 0x002e640000000a00 */
[----:B-1----:R2:W5:Y:S01]  /*0200*/  LDG.E R33, desc[UR46][R2.64] ;  /* 0x0000002e02217981 */ /* 0x002562000c1e1900 */
[----:B------:R-:W-:Y:S05]  /*0210*/  BRA `(.L_x_2) ;  /* 0x0000000000087947 */ /* 0x000fea0003800000 */
.L_x_3:
[----:B------:R-:W2:Y:S02]  /*0220*/  LDCU UR6, c[0x0][0x8a0] ;  /* 0x00011400ff0677ac */ /* 0x000ea40008000800 */
[----:B--2---:R-:W-:Y:S02]  /*0230*/  MOV R33, UR6 ;  /* 0x0000000600217c02 */ /* 0x004fe40008000f00 */
.L_x_2:
[----:B------:R-:W-:Y:S01]  /*0240*/  IMAD.U32 R0, RZ, RZ, UR8 ;  /* 0x00000008ff007e24 */ /* 0x000fe2000f8e00ff */
[----:B------:R-:W-:Y:S04]  /*0250*/  BSSY.RECONVERGENT B0, `(.L_x_4) ;  /* 0x000000c000007945 */ /* 0x000fe80003800200 */
[C---:B------:R-:W-:Y:S02]  /*0260*/  ISETP.NE.OR P1, PT, R0.reuse, 0x1, !P5 ;  /* 0x000000010000780c */ /* 0x040fe40006f25670 */
[----:B------:R-:W-:-:S11]  /*0270*/  ISETP.NE.OR P0, PT, R0, 0x3, !P5 ;  /* 0x000000030000780c */ /* 0x000fd60006f05670 */
[----:B------:R-:W-:Y:S05]  /*0280*/  @P1 BRA `(.L_x_5) ;  /* 0x0000000000201947 */ /* 0x000fea0003800000 */
[----:B------:R-:W3:Y:S02]  /*0290*/  LDCU.64 UR6, c[0x0][0x348] ;  /* 0x00006900ff0677ac */ /* 0x000ee40008000a00 */
[----:B---3--:R-:W-:Y:S02]  /*02a0*/  UIADD3 UR10, UP1, UPT, UR6, 0x80, URZ ;  /* 0x00000080060a7890 */ /* 0x008fe4000ff3e0ff */
[----:B------:R-:W-:Y:S02]  /*02b0*/  UIADD3 UR6, UP0, UPT, UR6, 0x180, URZ ;  /* 0x0000018006067890 */ /* 0x000fe4000ff1e0ff */
[----:B------:R-:W-:Y:S02]  /*02c0*/  UIADD3.X UR11, UPT, UPT, URZ, UR7, URZ, UP1, !UPT ;  /* 0x00000007ff0b7290 */ /* 0x000fe40008ffe4ff */
[----:B------:R-:W-:-:S07]  /*02d0*/  UIADD3.X UR7, UPT, UPT, URZ, UR7, URZ, UP0, !UPT ;  /* 0x00000007ff077290 */ /* 0x000fce00087fe4ff */
[----:B------:R3:W-:Y:S02]  /*02e0*/  UTMACCTL.PF [UR10] ;  /* 0x000000000a0079b9 */ /* 0x0007e40008040000 */
[----:B------:R3:W-:Y:S02]  /*02f0*/  UTMACCTL.PF [UR6] ;  /* 0x00000000060079b9 */ /* 0x0007e40008040000 */
[----:B---3--:R-:W-:Y:S01]  /*0300*/  NOP ;  /* 0x0000000000007918 */ /* 0x008fe20000000000 */
.L_x_5:
[----:B------:R-:W-:Y:S05]  /*0310*/  BSYNC.RECONVERGENT B0 ;  /* 0x0000000000007941 */ /* 0x000fea0003800200 */
.L_x_4:
[----:B------:R-:W-:Y:S04]  /*0320*/  BSSY.RECONVERGENT B0, `(.L_x_6) ;  /* 0x000000a000007945 */ /* 0x000fe80003800200 */
        /* <DEDUP_REMOVED lines=9> */
.L_x_7:
[----:B------:R-:W-:Y:S05]  /*03c0*/  BSYNC.RECONVERGENT B0 ;  /* 0x0000000000007941 */ /* 0x000fea0003800200 */
.L_x_6:
[----:B------:R-:W3:Y:S01]  /*03d0*/  LDCU.64 UR6, c[0x0][0x888] ;  /* 0x00011100ff0677ac */ /* 0x000ee20008000a00 */
[----:B------:R-:W-:Y:S02]  /*03e0*/  UISETP.EQ.U32.AND UP1, UPT, UR4, URZ, UPT ;  /* 0x000000ff0400728c */ /* 0x000fe4000bf22070 */
[----:B------:R-:W-:Y:S02]  /*03f0*/  UPLOP3.LUT UP2, UPT, UPT, UPT, UPT, 0x80, 0x8 ;  /* 0x000000000008789c */ /* 0x000fe40003f4f070 */
[----:B---3--:R-:W-:-:S04]  /*0400*/  UISETP.NE.U32.AND UP0, UPT, UR6, URZ, UPT ;  /* 0x000000ff0600728c */ /* 0x008fc8000bf05070 */
[----:B------:R-:W-:-:S04]  /*0410*/  UISETP.NE.AND.EX UP0, UPT, UR7, URZ, UPT, UP0 ;  /* 0x000000ff0700728c */ /* 0x000fc8000bf05300 */
[----:B------:R-:W-:-:S04]  /*0420*/  UISETP.EQ.OR.EX UP3, UPT, UR5, URZ, !UP0, UP1 ;  /* 0x000000ff0500728c */ /* 0x000fc8000c762710 */
[----:B------:R-:W-:-:S05]  /*0430*/  UP2UR UR49, UPR, URZ, 0x8 ;  /* 0x00000008ff317883 */ /* 0x000fca0008000000 */
[----:B------:R-:W-:Y:S07]  /*0440*/  BRA.U !UP3, `(.L_x_8) ;  /* 0x000000010b207547 */ /* 0x000fee000b800000 */
[----:B------:R-:W-:Y:S01]  /*0450*/  UISETP.NE.U32.AND UP2, UPT, UR4, URZ, UPT ;  /* 0x000000ff0400728c */ /* 0x000fe2000bf45070 */
[----:B-----5:R-:W-:Y:S01]  /*0460*/  FSETP.NEU.AND P0, PT, R35, RZ, PT ;  /* 0x000000ff2300720b */ /* 0x020fe20003f0d000 */
[----:B------:R-:W-:Y:S02]  /*0470*/  USEL UR4, URZ, 0xffffffff, UP0 ;  /* 0xffffffffff047887 */ /* 0x000fe40008000000 */
[----:B------:R-:W-:-:S10]  /*0480*/  UISETP.NE.AND.EX UP2, UPT, UR5, URZ, UPT, UP2 ;  /* 0x000000ff0500728c */ /* 0x000fd4000bf45320 */
[----:B------:R-:W-:Y:S01]  /*0490*/  VOTEU.ANY UP1, P0 ;  /* 0x0000000000ff7886 */ /* 0x000fe20000020100 */
[----:B------:R-:W-:-:S04]  /*04a0*/  @!UP2 USEL UR4, URZ, 0xffffffff, UP1 ;  /* 0xffffffffff04a887 */ /* 0x000fc80008800000 */
[----:B------:R-:W-:-:S04]  /*04b0*/  ULOP3.LUT UR4, UR4, 0x1, URZ, 0xc0, !UPT ;  /* 0x0000000104047892 */ /* 0x000fc8000f8ec0ff */
[----:B------:R-:W-:-:S11]  /*04c0*/  UISETP.NE.U32.AND UP2, UPT, UR4, 0x1, UPT ;  /* 0x000000010400788c */ /* 0x000fd6000bf45070 */
.L_x_8:
[----:B-12---:R-:W1:Y:S01]  /*04d0*/  SHFL.IDX PT, R2, R69, RZ, 0x1f ;  /* 0x00001fff45027589 */ /* 0x006e6200000e0000 */
[----:B------:R-:W-:-:S04]  /*04e0*/  UISETP.NE.AND UP1, UPT, UR8, 0x2, UPT ;  /* 0x000000020800788c */ /* 0x000fc8000bf25270 */
[----:B------:R-:W-:Y:S01]  /*04f0*/  USEL UR6, URZ, 0x1, UP1 ;  /* 0x00000001ff067887 */ /* 0x000fe20008800000 */
[----:B-1----:R-:W-:-:S13]  /*0500*/  ISETP.NE.AND P0, PT, R2, RZ, PT ;  /* 0x000000ff0200720c */ /* 0x002fda0003f05270 */
[----:B------:R-:W-:Y:S05]  /*0510*/  @P0 BRA `(.L_x_9) ;  /* 0x0000000000680947 */ /* 0x000fea0003800000 */
[----:B------:R-:W1:Y:S01]  /*0520*/  S2UR UR5, SR_CgaCtaId ;  /* 0x00000000000579c3 */ /* 0x000e620000008800 */
[----:B------:R-:W-:Y:S01]  /*0530*/  UMOV UR7, 0x400 ;  /* 0x0000040000077882 */ /* 0x000fe20000000000 */
[----:B------:R-:W-:Y:S01]  /*0540*/  UMOV UR4, 0x1 ;  /* 0x0000000100047882 */ /* 0x000fe20000000000 */
[----:B------:R-:W-:Y:S01]  /*0550*/  ELECT P0, URZ, PT ;  /* 0x0000000000ff782f */ /* 0x000fe20003800000 */
[----:B------:R-:W-:-:S04]  /*0560*/  UIADD3 UR10, UPT, UPT, -UR4, 0x100000, URZ ;  /* 0x00100000040a7890 */ /* 0x000fc8000fffe1ff */
[----:B------:R-:W-:Y:S02]  /*0570*/  USHF.L.U32 UR11, UR10, 0xb, URZ ;  /* 0x0000000b0a0b7899 */ /* 0x000fe400080006ff */
[----:B------:R-:W-:Y:S02]  /*0580*/  USHF.L.U32 UR10, UR10, 0x1, URZ ;  /* 0x000000010a0a7899 */ /* 0x000fe400080006ff */
[----:B-1----:R-:W-:Y:S01]  /*0590*/  ULEA UR5, UR5, UR7, 0x18 ;  /* 0x0000000705057291 */ /* 0x002fe2000f8ec0ff */
[----:B------:R-:W1:Y:S11]  /*05a0*/  FENCE.VIEW.ASYNC.S ;  /* 0x00000000000073c6 */ /* 0x000e760000000000 */
[----:B-1----:R1:W2:Y:S01]  /*05b0*/  SYNCS.EXCH.64 URZ, [UR5], UR10 ;  /* 0x0000000a05ff75b2 */ /* 0x0022a20008000100 */
[----:B------:R1:W3:Y:S01]  /*05c0*/  SYNCS.EXCH.64 URZ, [UR5+0x40], UR10 ;  /* 0x0000400a05ff75b2 */ /* 0x0002e20008000100 */
[----:B------:R1:W4:Y:S01]  /*05d0*/  SYNCS.EXCH.64 URZ, [UR5+0x8], UR10 ;  /* 0x0000080a05ff75b2 */ /* 0x0003220008000100 */
[----:B------:R1:W1:Y:S01]  /*05e0*/  SYNCS.EXCH.64 URZ, [UR5+0x48], UR10 ;  /* 0x0000480a05ff75b2 */ /* 0x0002620008000100 */
        /* <DEDUP_REMOVED lines=12> */
[----:B------:R-:W-:Y:S01]  /*06b0*/  NOP ;  /* 0x0000000000007918 */ /* 0x000fe20000000000 */
.L_x_9:
[----:B------:R-:W2:Y:S01]  /*06c0*/  SHFL.IDX PT, R2, R69, RZ, 0x1f ;  /* 0x00001fff45027589 */ /* 0x000ea200000e0000 */
[----:B------:R-:W-:Y:S01]  /*06d0*/  NOP ;  /* 0x0000000000007918 */ /* 0x000fe20000000000 */
[----:B--2---:R-:W-:-:S13]  /*06e0*/  ISETP.NE.AND P0, PT, R2, 0x1, PT ;  /* 0x000000010200780c */ /* 0x004fda0003f05270 */
[----:B------:R-:W-:Y:S05]  /*06f0*/  @P0 BRA `(.L_x_10) ;  /* 0x0000000000580947 */ /* 0x000fea0003800000 */
[----:B------:R-:W2:Y:S01]  /*0700*/  S2UR UR7, SR_CgaCtaId ;  /* 0x00000000000779c3 */ /* 0x000ea20000008800 */
[----:B------:R-:W-:Y:S01]  /*0710*/  UMOV UR9, 0x400 ;  /* 0x0000040000097882 */ /* 0x000fe20000000000 */
[----:B-1----:R-:W-:Y:S01]  /*0720*/  UMOV UR5, 0x20 ;  /* 0x0000002000057882 */ /* 0x002fe20000000000 */
[----:B------:R-:W-:Y:S01]  /*0730*/  UMOV UR4, 0x80 ;  /* 0x0000008000047882 */ /* 0x000fe20000000000 */
[----:B------:R-:W-:-:S04]  /*0740*/  UIADD3 UR10, UPT, UPT, -UR5, 0x100000, URZ ;  /* 0x00100000050a7890 */ /* 0x000fc8000fffe1ff */
[----:B------:R-:W-:Y:S02]  /*0750*/  USHF.L.U32 UR11, UR10, 0xb, URZ ;  /* 0x0000000b0a0b7899 */ /* 0x000fe400080006ff */
[----:B------:R-:W-:Y:S02]  /*0760*/  USHF.L.U32 UR10, UR10, 0x1, URZ ;  /* 0x000000010a0a7899 */ /* 0x000fe400080006ff */
[----:B------:R-:W-:-:S04]  /*0770*/  UIADD3 UR4, UPT, UPT, -UR4, 0x100000, URZ ;  /* 0x0010000004047890 */ /* 0x000fc8000fffe1ff */
[----:B------:R-:W-:Y:S02]  /*0780*/  USHF.L.U32 UR5, UR4, 0xb, URZ ;  /* 0x0000000b04057899 */ /* 0x000fe400080006ff */
[----:B------:R-:W-:Y:S01]  /*0790*/  USHF.L.U32 UR4, UR4, 0x1, URZ ;  /* 0x0000000104047899 */ /* 0x000fe200080006ff */
[----:B------:R-:W-:Y:S01]  /*07a0*/  ELECT P0, URZ, PT ;  /* 0x0000000000ff782f */ /* 0x000fe20003800000 */
[----:B--2---:R-:W-:Y:S01]  /*07b0*/  ULEA UR7, UR7, UR9, 0x18 ;  /* 0x0000000907077291 */ /* 0x004fe2000f8ec0ff */
[----:B------:R-:W1:Y:S11]  /*07c0*/  FENCE.VIEW.ASYNC.S ;  /* 0x00000000000073c6 */ /* 0x000e760000000000 */
[----:B-1----:R2:W1:Y:S01]  /*07d0*/  SYNCS.EXCH.64 URZ, [UR7+0x80], UR10 ;  /* 0x0000800a07ff75b2 */ /* 0x0024620008000100 */
[----:B------:R2:W1:Y:S01]  /*07e0*/  SYNCS.EXCH.64 URZ, [UR7+0xa0], UR4 ;  /* 0x0000a00407ff75b2 */ /* 0x0004620008000100 */
[----:B------:R2:W1:Y:S01]  /*07f0*/  SYNCS.EXCH.64 URZ, [UR7+0x88], UR10 ;  /* 0x0000880a07ff75b2 */ /* 0x0004620008000100 */
[----:B------:R2:W1:Y:S01]  /*0800*/  SYNCS.EXCH.64 URZ, [UR7+0xa8], UR4 ;  /* 0x0000a80407ff75b2 */ /* 0x0004620008000100 */
[----:B------:R2:W1:Y:S01]  /*0810*/  SYNCS.EXCH.64 URZ, [UR7+0x90], UR10 ;  /* 0x0000900a07ff75b2 */ /* 0x0004620008000100 */
[----:B------:R2:W1:Y:S01]  /*0820*/  SYNCS.EXCH.64 URZ, [UR7+0xb0], UR4 ;  /* 0x0000b00407ff75b2 */ /* 0x0004620008000100 */
[----:B------:R2:W1:Y:S01]  /*0830*/  SYNCS.EXCH.64 URZ, [UR7+0x98], UR10 ;  /* 0x0000980a07ff75b2 */ /* 0x0004620008000100 */
[----:B------:R2:W1:Y:S02]  /*0840*/  SYNCS.EXCH.64 URZ, [UR7+0xb8], UR4 ;  /* 0x0000b80407ff75b2 */ /* 0x0004640008000100 */
[----:B--2---:R-:W-:Y:S01]  /*0850*/  NOP ;  /* 0x0000000000007918 */ /* 0x004fe20000000000 */
.L_x_10:
[----:B------:R-:W2:Y:S01]  /*0860*/  SHFL.IDX PT, R2, R69, RZ, 0x1f ;  /* 0x00001fff45027589 */ /* 0x000ea200000e0000 */
[----:B------:R-:W-:Y:S01]  /*0870*/  NOP ;  /* 0x0000000000007918 */ /* 0x000fe20000000000 */
[----:B--2---:R-:W-:-:S13]  /*0880*/  ISETP.NE.AND P0, PT, R2, 0x3, PT ;  /* 0x000000030200780c */ /* 0x004fda0003f05270 */
[----:B------:R-:W-:Y:S05]  /*0890*/  @P0 BRA `(.L_x_11) ;  /* 0x0000000000300947 */ /* 0x000fea0003800000 */
[----:B-1----:R-:W1:Y:S01]  /*08a0*/  S2UR UR5, SR_CgaCtaId ;  /* 0x00000000000579c3 */ /* 0x002e620000008800 */
        /* <DEDUP_REMOVED lines=8> */
[----:B-1----:R2:W1:Y:S01]  /*0930*/  SYNCS.EXCH.64 URZ, [UR5+0xc0], UR10 ;  /* 0x0000c00a05ff75b2 */ /* 0x0024620008000100 */
[----:B------:R2:W1:Y:S02]  /*0940*/  SYNCS.EXCH.64 URZ, [UR5+0xc8], UR10 ;  /* 0x0000c80a05ff75b2 */ /* 0x0004640008000100 */
[----:B--2---:R-:W-:Y:S01]  /*0950*/  NOP ;  /* 0x0000000000007918 */ /* 0x004fe20000000000 */
.L_x_11:
[----:B------:R-:W2:Y:S01]  /*0960*/  SHFL.IDX PT, R2, R69, RZ, 0x1f ;  /* 0x00001fff45027589 */ /* 0x000ea200000e0000 */
[----:B------:R-:W-:Y:S01]  /*0970*/  NOP ;  /* 0x0000000000007918 */ /* 0x000fe20000000000 */
[----:B--2---:R-:W-:-:S13]  /*0980*/  ISETP.NE.AND P0, PT, R2, 0x4, PT ;  /* 0x000000040200780c */ /* 0x004fda0003f05270 */
[----:B------:R-:W-:Y:S05]  /*0990*/  @P0 BRA `(.L_x_12) ;  /* 0x00000000004c0947 */ /* 0x000fea0003800000 */
[----:B-1----:R-:W1:Y:S01]  /*09a0*/  S2UR UR5, SR_CgaCtaId ;  /* 0x00000000000579c3 */ /* 0x002e620000008800 */
[----:B------:R-:W-:Y:S01]  /*09b0*/  UMOV UR9, 0x100 ;  /* 0x0000010000097882 */ /* 0x000fe20000000000 */
[----:B------:R-:W-:Y:S01]  /*09c0*/  UMOV UR7, 0x400 ;  /* 0x0000040000077882 */ /* 0x000fe20000000000 */
[----:B------:R-:W-:Y:S01]  /*09d0*/  USEL UR9, UR9, 0xe0, UP2 ;  /* 0x000000e009097887 */ /* 0x000fe20009000000 */
[----:B------:R-:W-:Y:S01]  /*09e0*/  UMOV UR4, 0x1 ;  /* 0x0000000100047882 */ /* 0x000fe20000000000 */
[----:B------:R-:W-:Y:S01]  /*09f0*/  ELECT P0, URZ, PT ;  /* 0x0000000000ff782f */ /* 0x000fe20003800000 */
[----:B------:R-:W-:-:S04]  /*0a00*/  UIADD3 UR10, UPT, UPT, -UR4, 0x100000, URZ ;  /* 0x00100000040a7890 */ /* 0x000fc8000fffe1ff */
[----:B------:R-:W-:Y:S02]  /*0a10*/  USHF.L.U32 UR11, UR10, 0xb, URZ ;  /* 0x0000000b0a0b7899 */ /* 0x000fe400080006ff */
[----:B------:R-:W-:Y:S02]  /*0a20*/  USHF.L.U32 UR10, UR10, 0x1, URZ ;  /* 0x000000010a0a7899 */ /* 0x000fe400080006ff */
[----:B------:R-:W-:-:S04]  /*0a30*/  UIADD3 UR12, UPT, UPT, -UR9, 0x100000, URZ ;  /* 0x00100000090c7890 */ /* 0x000fc8000fffe1ff */
[----:B------:R-:W-:Y:S02]  /*0a40*/  USHF.L.U32 UR13, UR12, 0xb, URZ ;  /* 0x0000000b0c0d7899 */ /* 0x000fe400080006ff */
[----:B------:R-:W-:Y:S02]  /*0a50*/  USHF.L.U32 UR12, UR12, 0x1, URZ ;  /* 0x000000010c0c7899 */ /* 0x000fe400080006ff */
[----:B-1----:R-:W-:Y:S01]  /*0a60*/  ULEA UR5, UR5, UR7, 0x18 ;  /* 0x0000000705057291 */ /* 0x002fe2000f8ec0ff */
[----:B------:R-:W1:Y:S11]  /*0a70*/  FENCE.VIEW.ASYNC.S ;  /* 0x00000000000073c6 */ /* 0x000e760000000000 */
[----:B-1----:R2:W1:Y:S01]  /*0a80*/  SYNCS.EXCH.64 URZ, [UR5+0xd0], UR10 ;  /* 0x0000d00a05ff75b2 */ /* 0x0024620008000100 */
[----:B------:R2:W1:Y:S01]  /*0a90*/  SYNCS.EXCH.64 URZ, [UR5+0xe0], UR12 ;  /* 0x0000e00c05ff75b2 */ /* 0x0004620008000100 */
[----:B------:R2:W1:Y:S01]  /*0aa0*/  SYNCS.EXCH.64 URZ, [UR5+0xd8], UR10 ;  /* 0x0000d80a05ff75b2 */ /* 0x0004620008000100 */
[----:B------:R2:W1:Y:S02]  /*0ab0*/  SYNCS.EXCH.64 URZ, [UR5+0xe8], UR12 ;  /* 0x0000e80c05ff75b2 */ /* 0x0004640008000100 */
[----:B--2---:R-:W-:Y:S01]  /*0ac0*/  NOP ;  /* 0x0000000000007918 */ /* 0x004fe20000000000 */
.L_x_12:
        /* <DEDUP_REMOVED lines=26> */
.L_x_13:
        /* <DEDUP_REMOVED lines=18> */
.L_x_14:
[----:B-1----:R-:W1:Y:S01]  /*0d90*/  S2UR UR5, SR_CTAID.X ;  /* 0x00000000000579c3 */ /* 0x002e620000002500 */
[----:B------:R-:W-:-:S05]  /*0da0*/  CS2R.32 R63, SR_CgaSize ;  /* 0x00000000003f7805 */ /* 0x000fca0000008a00 */
[----:B------:R-:W-:-:S05]  /*0db0*/  IMAD R63, R63, -0xa0, RZ ;  /* 0xffffff603f3f7824 */ /* 0x000fca00078e02ff */
[----:B------:R-:W-:-:S14]  /*0dc0*/  R2UR UR9, R63 ;  /* 0x000000003f0972ca */ /* 0x000fdc00000e0000 */
[----:B------:R-:W2:Y:S01]  /*0dd0*/  LDCU UR9, c[0x0][UR9+0x2b0] ;  /* 0x00005600090977ac */ /* 0x000ea20008000800 */
[----:B------:R-:W-:Y:S01]  /*0de0*/  NOP ;  /* 0x0000000000007918 */ /* 0x000fe20000000000 */
[----:B------:R-:W-:-:S05]  /*0df0*/  CS2R.32 R63, SR_CgaSize ;  /* 0x00000000003f7805 */ /* 0x000fca0000008a00 */
[----:B------:R-:W-:-:S05]  /*0e00*/  IMAD R63, R63, -0xa0, RZ ;  /* 0xffffff603f3f7824 */ /* 0x000fca00078e02ff */
[----:B------:R-:W-:-:S14]  /*0e10*/  R2UR UR7, R63 ;  /* 0x000000003f0772ca */ /* 0x000fdc00000e0000 */
[----:B------:R-:W3:Y:S01]  /*0e20*/  LDCU UR7, c[0x0][UR7+0x2b4] ;  /* 0x00005680070777ac */ /* 0x000ee20008000800 */
[----:B------:R-:W4:Y:S08]  /*0e30*/  S2UR UR4, SR_CTAID.Y ;  /* 0x00000000000479c3 */ /* 0x000f300000002600 */
[----:B------:R-:W3:Y:S01]  /*0e40*/  LDC R10, c[0x0][0xb24] ;  /* 0x0002c900ff0a7b82 */ /* 0x000ee20000000800 */
[----:B-1----:R-:W-:-:S02]  /*0e50*/  I2FP.F32.U32 R63, UR5 ;  /* 0x00000005003f7c45 */ /* 0x002fc40008201000 */
[----:B------:R-:W-:-:S05]  /*0e60*/  CS2R.32 R3, SR_CgaSize ;  /* 0x0000000000037805 */ /* 0x000fca0000008a00 */
[----:B------:R-:W-:-:S06]  /*0e70*/  IMAD R3, R3, -0xa0, RZ ;  /* 0xffffff6003037824 */ /* 0x000fcc00078e02ff */
[----:B------:R-:W1:Y:S01]  /*0e80*/  LDC R3, c[0x0][R3+0x2a0] ;  /* 0x0000a80003037b82 */ /* 0x000e620000000800 */
[----:B------:R-:W-:Y:S01]  /*0e90*/  MOV R15, UR5 ;  /* 0x00000005000f7c02 */ /* 0x000fe20008000f00 */
[----:B--2---:R-:W-:Y:S01]  /*0ea0*/  FMUL R63, R63, UR9 ;  /* 0x000000093f3f7c20 */ /* 0x004fe20008400000 */
[----:B----4-:R-:W-:Y:S02]  /*0eb0*/  I2FP.F32.U32 R62, UR4 ;  /* 0x00000004003e7c45 */ /* 0x010fe40008201000 */
[----:B------:R-:W-:-:S05]  /*0ec0*/  CS2R.32 R2, SR_CgaSize ;  /* 0x0000000000027805 */ /* 0x000fca0000008a00 */
[----:B------:R-:W-:-:S06]  /*0ed0*/  IMAD R2, R2, -0xa0, RZ ;  /* 0xffffff6002027824 */ /* 0x000fcc00078e02ff */
[----:B------:R-:W2:Y:S01]  /*0ee0*/  LDC R2, c[0x0][R2+0x2a4] ;  /* 0x0000a90002027b82 */ /* 0x000ea20000000800 */
[----:B------:R-:W-:Y:S01]  /*0ef0*/  MOV R14, UR4 ;  /* 0x00000004000e7c02 */ /* 0x000fe20008000f00 */
[----:B------:R-:W4:Y:S01]  /*0f00*/  F2I.U32.TRUNC.NTZ R63, R63 ;  /* 0x0000003f003f7305 */ /* 0x000f22000020f000 */
[----:B---3--:R-:W-:-:S05]  /*0f10*/  FMUL R62, R62, UR7 ;  /* 0x000000073e3e7c20 */ /* 0x008fca0008400000 */
[----:B------:R-:W-:Y:S01]  /*0f20*/  BAR.SYNC.DEFER_BLOCKING 0x0 ;  /* 0x0000000000007b1d */ /* 0x000fe20000010000 */
[----:B------:R-:W-:-:S05]  /*0f30*/  ISETP.GE.AND P0, PT, R10, 0x1, PT ;  /* 0x000000010a00780c */ /* 0x000fca0003f06270 */
[----:B------:R-:W3:Y:S02]  /*0f40*/  F2I.U32.TRUNC.NTZ R62, R62 ;  /* 0x0000003e003e7305 */ /* 0x000ee4000020f000 */
[----:B------:R-:W2:Y:S01]  /*0f50*/  S2UR UR52, SR_CTAID.Z ;  /* 0x00000000003479c3 */ /* 0x000ea20000002700 */
[----:B----4-:R-:W-:-:S05]  /*0f60*/  IADD3 R63, PT, PT, -R63, RZ, RZ ;  /* 0x000000ff3f3f7210 */ /* 0x010fca0007ffe1ff */
[----:B-1----:R-:W-:Y:S01]  /*0f70*/  IMAD R63, R3, R63, UR5 ;  /* 0x00000005033f7e24 */ /* 0x002fe2000f8e023f */
[----:B---3--:R-:W-:-:S05]  /*0f80*/  IADD3 R62, PT, PT, -R62, RZ, RZ ;  /* 0x000000ff3e3e7210 */ /* 0x008fca0007ffe1ff */
[----:B--2---:R-:W-:Y:S01]  /*0f90*/  IMAD R62, R2, R62, UR4 ;  /* 0x00000004023e7e24 */ /* 0x004fe2000f8e023e */
[----:B------:R-:W-:Y:S06]  /*0fa0*/  @!P0 BRA `(.L_x_15) ;  /* 0x0000000000b88947 */ /* 0x000fec0003800000 */
[----:B------:R-:W1:Y:S01]  /*0fb0*/  LDC.64 R4, c[0x0][0xb18] ;  /* 0x0002c600ff047b82 */ /* 0x000e620000000a00 */
[----:B------:R-:W-:-:S07]  /*0fc0*/  ISETP.NE.AND P0, PT, R10, 0x1, PT ;  /* 0x000000010a00780c */ /* 0x000fce0003f05270 */
[----:B------:R-:W2:Y:S08]  /*0fd0*/  LDC R9, c[0x0][0xb0c] ;  /* 0x0002c300ff097b82 */ /* 0x000eb00000000800 */
[----:B------:R-:W3:Y:S08]  /*0fe0*/  LDC R12, c[0x0][0x370] ;  /* 0x0000dc00ff0c7b82 */ /* 0x000ef00000000800 */
[----:B------:R-:W4:Y:S01]  /*0ff0*/  LDC R11, c[0x0][0x374] ;  /* 0x0000dd00ff0b7b82 */ /* 0x000f220000000800 */
[----:B-1----:R-:W-:-:S07]  /*1000*/  ISETP.NE.AND P1, PT, R4, 0x1, PT ;  /* 0x000000010400780c */ /* 0x002fce0003f25270 */
[----:B------:R-:W3:Y:S01]  /*1010*/  LDC.64 R6, c[0x0][0xb10] ;  /* 0x0002c400ff067b82 */ /* 0x000ee20000000a00 */
[----:B--2---:R-:W-:-:S07]  /*1020*/  ISETP.NE.AND P2, PT, R9, 0x1, PT ;  /* 0x000000010900780c */ /* 0x004fce0003f45270 */
[----:B------:R-:W1:Y:S08]  /*1030*/  LDC R8, c[0x0][0xb20] ;  /* 0x0002c800ff087b82 */ /* 0x000e700000000800 */
[----:B------:R-:W2:Y:S01]  /*1040*/  LDC.64 R2, c[0x0][0xb28] ;  /* 0x0002ca00ff027b82 */ /* 0x000ea20000000a00 */
[----:B----4-:R-:W-:-:S04]  /*1050*/  IMAD.HI.U32 R13, R11, R5, RZ ;  /* 0x000000050b0d7227 */ /* 0x010fc800078e00ff */
[----:B------:R-:W-:-:S04]  /*1060*/  IMAD.HI.U32 R5, R14, R5, RZ ;  /* 0x000000050e057227 */ /* 0x000fc800078e00ff */
[----:B---3--:R-:W-:-:S05]  /*1070*/  IMAD.HI.U32 R16, R12, R6, RZ ;  /* 0x000000060c107227 */ /* 0x008fca00078e00ff */
[-C--:B------:R-:W-:Y:S01]  /*1080*/  @P2 SHF.R.U32.HI R12, RZ, R7.reuse, R16 ;  /* 0x00000007ff0c2219 */ /* 0x080fe20000011610 */
[----:B------:R-:W-:Y:S01]  /*1090*/  IMAD.HI.U32 R16, R15, R6, RZ ;  /* 0x000000060f107227 */ /* 0x000fe200078e00ff */
[-C--:B-1----:R-:W-:Y:S02]  /*10a0*/  @P1 SHF.R.U32.HI R11, RZ, R8.reuse, R13 ;  /* 0x00000008ff0b1219 */ /* 0x082fe4000001160d */
[----:B------:R-:W-:Y:S02]  /*10b0*/  SHF.R.U32.HI R5, RZ, R8, R5 ;  /* 0x00000008ff057219 */ /* 0x000fe40000011605 */
[----:B------:R-:W-:Y:S02]  /*10c0*/  SHF.R.U32.HI R16, RZ, R7, R16 ;  /* 0x00000007ff107219 */ /* 0x000fe40000011610 */
[----:B------:R-:W-:Y:S01]  /*10d0*/  SEL R5, R14, R5, !P1 ;  /* 0x000000050e057207 */ /* 0x000fe20004800000 */
[----:B--2---:R-:W-:Y:S01]  /*10e0*/  IMAD.HI.U32 R13, R11, R2, RZ ;  /* 0x000000020b0d7227 */ /* 0x004fe200078e00ff */
[----:B------:R-:W-:-:S03]  /*10f0*/  SEL R16, R15, R16, !P2 ;  /* 0x000000100f107207 */ /* 0x000fc60005000000 */
[----:B------:R-:W-:Y:S01]  /*1100*/  IMAD.HI.U32 R6, R12, R2, RZ ;  /* 0x000000020c067227 */ /* 0x000fe200078e00ff */
[----:B------:R-:W-:-:S04]  /*1110*/  @P0 SHF.R.U32.HI R11, RZ, R3, R13 ;  /* 0x00000003ff0b0219 */ /* 0x000fc8000001160d */
[----:B------:R-:W-:Y:S01]  /*1120*/  @P0 SHF.R.U32.HI R12, RZ, R3, R6 ;  /* 0x00000003ff0c0219 */ /* 0x000fe20000011606 */
[----:B------:R-:W-:-:S04]  /*1130*/  IMAD R11, R11, R10, RZ ;  /* 0x0000000a0b0b7224 */ /* 0x000fc800078e02ff */
[----:B------:R-:W-:Y:S01]  /*1140*/  IMAD R6, R12, R10, RZ ;  /* 0x0000000a0c067224 */ /* 0x000fe200078e02ff */
[----:B------:R-:W-:-:S04]  /*1150*/  ISETP.GE.AND P1, PT, R5, R11, PT ;  /* 0x0000000b0500720c */ /* 0x000fc80003f26270 */
[----:B------:R-:W-:Y:S01]  /*1160*/  ISETP.GE.OR P1, PT, R16, R6, P1 ;  /* 0x000000061000720c */ /* 0x000fe20000f26670 */
[----:B------:R-:W-:-:S05]  /*1170*/  IMAD.HI.U32 R6, R5, R2, RZ ;  /* 0x0000000205067227 */ /* 0x000fca00078e00ff */
[----:B------:R-:W-:-:S04]  /*1180*/  SHF.R.U32.HI R6, RZ, R3, R6 ;  /* 0x00000003ff067219 */ /* 0x000fc80000011606 */
[----:B------:R-:W-:-:S03]  /*1190*/  SEL R6, R5, R6, !P0 ;  /* 0x0000000605067207 */ /* 0x000fc60004000000 */
[----:B------:R-:W-:Y:S01]  /*11a0*/  @!P1 IMAD.HI.U32 R7, R16, R2, RZ ;  /* 0x0000000210079227 */ /* 0x000fe200078e00ff */
[----:B------:R-:W-:-:S04]  /*11b0*/  IADD3 R2, PT, PT, -R6, RZ, RZ ;  /* 0x000000ff06027210 */ /* 0x000fc80007ffe1ff */
[----:B------:R-:W-:Y:S01]  /*11c0*/  @!P1 SHF.R.U32.HI R3, RZ, R3, R7 ;  /* 0x00000003ff039219 */ /* 0x000fe20000011607 */
[----:B------:R-:W-:Y:S01]  /*11d0*/  IMAD R2, R10, R2, R5 ;  /* 0x000000020a027224 */ /* 0x000fe200078e0205 */
[----:B------:R-:W-:Y:S02]  /*11e0*/  IADD3 R7, PT, PT, -R5, RZ, RZ ;  /* 0x000000ff05077210 */ /* 0x000fe40007ffe1ff */
[----:B------:R-:W-:-:S03]  /*11f0*/  @!P1 SEL R3, R16, R3, !P0 ;  /* 0x0000000310039207 */ /* 0x000fc60004000000 */
[----:B------:R-:W-:Y:S02]  /*1200*/  IMAD R7, R4, R7, R14 ;  /* 0x0000000704077224 */ /* 0x000fe400078e020e */
[--C-:B------:R-:W-:Y:S02]  /*1210*/  @!P1 IMAD.IADD R6, R6, 0x1, -R3.reuse ;  /* 0x0000000106069824 */ /* 0x100fe400078e0a03 */
[----:B------:R-:W-:Y:S01]  /*1220*/  @!P1 IMAD R3, R2, R12, R3 ;  /* 0x0000000c02039224 */ /* 0x000fe200078e0203 */
[----:B------:R-:W-:Y:S01]  /*1230*/  IADD3 R2, PT, PT, -R16, RZ, RZ ;  /* 0x000000ff10027210 */ /* 0x000fe20007ffe1ff */
[----:B------:R-:W-:Y:S02]  /*1240*/  @!P1 IMAD R5, R6, R10, R16 ;  /* 0x0000000a06059224 */ /* 0x000fe400078e0210 */
[----:B------:R-:W-:Y:S02]  /*1250*/  @!P1 IMAD.MOV.U32 R16, RZ, RZ, R3 ;  /* 0x000000ffff109224 */ /* 0x000fe400078e0003 */
[----:B------:R-:W-:-:S02]  /*1260*/  IMAD R2, R9, R2, R15 ;  /* 0x0000000209027224 */ /* 0x000fc400078e020f */
[----:B------:R-:W-:Y:S02]  /*1270*/  IMAD R14, R5, R4, R7 ;  /* 0x00000004050e7224 */ /* 0x000fe400078e0207 */
[----:B------:R-:W-:Y:S02]  /*1280*/  IMAD R15, R16, R9, R2 ;  /* 0x00000009100f7224 */ /* 0x000fe400078e0202 */
.L_x_15:
[----:B------:R-:W1:Y:S01]  /*1290*/  LDCU UR4, c[0x0][0xb30] ;  /* 0x00016600ff0477ac */ /* 0x000e620008000800 */
[----:B------:R-:W2:Y:S08]  /*12a0*/  S2UR UR37, SR_CgaCtaId ;  /* 0x00000000002579c3 */ /* 0x000eb00000008800 */
[----:B------:R-:W3:Y:S01]  /*12b0*/  LDC R26, c[0x0][0xb24] ;  /* 0x0002c900ff1a7b82 */ /* 0x000ee20000000800 */
[----:B-1----:R-:W-:-:S09]  /*12c0*/  UISETP.NE.AND UP1, UPT, UR4, 0x1, UPT ;  /* 0x000000010400788c */ /* 0x002fd2000bf25270 */
[----:B--2---:R-:W-:Y:S05]  /*12d0*/  BRA.U UP1, `(.L_x_16) ;  /* 0x0000000101407547 */ /* 0x004fea000b800000 */
[----:B------:R-:W1:Y:S08]  /*12e0*/  LDC.64 R4, c[0x0][0xb10] ;  /* 0x0002c400ff047b82 */ /* 0x000e700000000a00 */
[----:B------:R-:W2:Y:S08]  /*12f0*/  LDC.64 R2, c[0x0][0xb18] ;  /* 0x0002c600ff027b82 */ /* 0x000eb00000000a00 */
[----:B------:R-:W4:Y:S08]  /*1300*/  LDC R6, c[0x0][0xb20] ;  /* 0x0002c800ff067b82 */ /* 0x000f300000000800 */
[----:B------:R-:W3:Y:S01]  /*1310*/  LDC R7, c[0x0][0xb0c] ;  /* 0x0002c300ff077b82 */ /* 0x000ee20000000800 */
[----:B-1----:R-:W-:-:S05]  /*1320*/  IMAD.HI.U32 R4, R15, R4, RZ ;  /* 0x000000040f047227 */ /* 0x002fca00078e00ff */
[----:B------:R-:W-:Y:S01]  /*1330*/  SHF.R.U32.HI R4, RZ, R5, R4 ;  /* 0x00000005ff047219 */ /* 0x000fe20000011604 */
[----:B--2---:R-:W-:Y:S01]  /*1340*/  IMAD.HI.U32 R3, R14, R3, RZ ;  /* 0x000000030e037227 */ /* 0x004fe200078e00ff */
[----:B------:R-:W-:-:S04]  /*1350*/  ISETP.NE.AND P0, PT, R2, 0x1, PT ;  /* 0x000000010200780c */ /* 0x000fc80003f05270 */
[----:B----4-:R-:W-:-:S04]  /*1360*/  SHF.R.U32.HI R3, RZ, R6, R3 ;  /* 0x00000006ff037219 */ /* 0x010fc80000011603 */
[----:B------:R-:W-:Y:S02]  /*1370*/  SEL R3, R14, R3, !P0 ;  /* 0x000000030e037207 */ /* 0x000fe40004000000 */
[----:B---3--:R-:W-:-:S04]  /*1380*/  ISETP.NE.AND P1, PT, R7, 0x1, PT ;  /* 0x000000010700780c */ /* 0x008fc80003f25270 */
[----:B------:R-:W-:-:S05]  /*1390*/  SEL R4, R15, R4, !P1 ;  /* 0x000000040f047207 */ /* 0x000fca0004800000 */
[----:B------:R-:W-:Y:S02]  /*13a0*/  IMAD.IADD R5, R3, 0x1, -R4 ;  /* 0x0000000103057824 */ /* 0x000fe400078e0a04 */
[----:B------:R-:W-:Y:S02]  /*13b0*/  IMAD.IADD R3, R4, 0x1, -R3 ;  /* 0x0000000104037824 */ /* 0x000fe400078e0a03 */
[----:B------:R-:W-:Y:S02]  /*13c0*/  IMAD R15, R5, R7, R15 ;  /* 0x00000007050f7224 */ /* 0x000fe400078e020f */
[----:B------:R-:W-:-:S07]  /*13d0*/  IMAD R14, R3, R2, R14 ;  /* 0x00000002030e7224 */ /* 0x000fce00078e020e */
.L_x_16:
[----:B------:R-:W-:Y:S01]  /*13e0*/  BAR.SYNC.DEFER_BLOCKING 0x0 ;  /* 0x0000000000007b1d */ /* 0x000fe20000010000 */
[----:B------:R-:W-:Y:S01]  /*13f0*/  UISETP.NE.AND UP1, UPT, UR8, 0x2, UPT ;  /* 0x000000020800788c */ /* 0x000fe2000bf25270 */
[----:B------:R-:W-:Y:S02]  /*1400*/  ISETP.NE.OR P5, PT, R0, 0x2, !P5 ;  /* 0x000000020000780c */ /* 0x000fe40006fa5670 */
[----:B------:R-:W-:-:S06]  /*1410*/  LOP3.LUT R2, R77, 0x1f, RZ, 0xc0, !PT ;  /* 0x0000001f4d027812 */ /* 0x000fcc00078ec0ff */
[----:B------:R-:W-:Y:S05]  /*1420*/  BRA.U UP1, `(.L_x_17) ;  /* 0x0000001501cc7547 */ /* 0x000fea000b800000 */
[----:B------:R-:W1:Y:S01]  /*1430*/  LDCU UR13, c[0x0][0x38c] ;  /* 0x00007180ff0d77ac */ /* 0x000e620008000800 */
[----:B------:R-:W2:Y:S01]  /*1440*/  LDC R8, c[0x0][0x370] ;  /* 0x0000dc00ff087b82 */ /* 0x000ea20000000800 */
[----:B------:R-:W-:Y:S01]  /*1450*/  PLOP3.LUT P1, PT, PT, PT, UP2, 0x80, 0x8 ;  /* 0x000000000008781c */ /* 0x000fe20003f2f028 */
[----:B------:R-:W-:Y:S01]  /*1460*/  IMAD.MOV.U32 R17, RZ, RZ, 0x1 ;  /* 0x00000001ff117424 */ /* 0x000fe200078e00ff */
[----:B------:R-:W-:Y:S01]  /*1470*/  ISETP.EQ.OR P4, PT, R2, RZ, P5 ;  /* 0x000000ff0200720c */ /* 0x000fe20002f82670 */
[----:B------:R-:W-:Y:S01]  /*1480*/  IMAD.MOV.U32 R16, RZ, RZ, RZ ;  /* 0x000000ffff107224 */ /* 0x000fe200078e00ff */
[----:B------:R-:W-:Y:S02]  /*1490*/  PLOP3.LUT P1, PT, P1, PT, PT, 0x8, 0x80 ;  /* 0x000000000080781c */ /* 0x000fe40000f2e170 */
[----:B------:R-:W-:Y:S01]  /*14a0*/  CS2R R12, SRZ ;  /* 0x00000000000c7805 */ /* 0x000fe2000001ff00 */
[----:B------:R-:W-:Y:S01]  /*14b0*/  IMAD.MOV.U32 R11, RZ, RZ, 0x1 ;  /* 0x00000001ff0b7424 */ /* 0x000fe200078e00ff */
[----:B------:R-:W4:Y:S01]  /*14c0*/  LDC R0, c[0x0][0x374] ;  /* 0x0000dd00ff007b82 */ /* 0x000f220000000800 */
[----:B------:R-:W2:Y:S01]  /*14d0*/  LDCU.64 UR22, c[0x0][0x348] ;  /* 0x00006900ff1677ac */ /* 0x000ea20008000a00 */
[----:B------:R-:W-:Y:S01]  /*14e0*/  UMOV UR6, URZ ;  /* 0x000000ff00067c82 */ /* 0x000fe20008000000 */
[----:B-1----:R-:W-:-:S04]  /*14f0*/  UIADD3 UR5, UPT, UPT, UR13, 0x1f, URZ ;  /* 0x0000001f0d057890 */ /* 0x002fc8000fffe0ff */
[----:B------:R-:W-:-:S04]  /*1500*/  USHF.R.S32.HI UR4, URZ, 0x1f, UR5 ;  /* 0x0000001fff047899 */ /* 0x000fc80008011405 */
[----:B------:R-:W-:-:S04]  /*1510*/  ULEA.HI UR4, UR4, UR5, URZ, 0x5 ;  /* 0x0000000504047291 */ /* 0x000fc8000f8f28ff */
[----:B------:R-:W-:Y:S02]  /*1520*/  USHF.R.S32.HI UR15, URZ, 0x5, UR4 ;  /* 0x00000005ff0f7899 */ /* 0x000fe40008011404 */
[----:B------:R-:W-:Y:S02]  /*1530*/  UIADD3 UR4, UPT, UPT, UR13, -0x1, URZ ;  /* 0xffffffff0d047890 */ /* 0x000fe4000fffe0ff */
[----:B------:R-:W-:Y:S02]  /*1540*/  UISETP.LT.U32.AND UP0, UPT, UR15, 0x8, UPT ;  /* 0x000000080f00788c */ /* 0x000fe4000bf01070 */
[----:B------:R-:W-:Y:S02]  /*1550*/  UISETP.GE.U32.AND UP1, UPT, UR4, -0x3f, UPT ;  /* 0xffffffc10400788c */ /* 0x000fe4000bf26070 */
[----:B------:R-:W-:Y:S02]  /*1560*/  USEL UR14, UR15, 0x8, UP0 ;  /* 0x000000080f0e7887 */ /* 0x000fe40008000000 */
[----:B------:R-:W-:-:S02]  /*1570*/  UIADD3 UR13, UPT, UPT, UR13, 0x3e, URZ ;  /* 0x0000003e0d0d7890 */ /* 0x000fc4000fffe0ff */
[----:B------:R-:W-:Y:S02]  /*1580*/  UIADD3 UR5, UPT, UPT, UR14, -0x1, URZ ;  /* 0xffffffff0e057890 */ /* 0x000fe4000fffe0ff */
[----:B------:R-:W-:-:S03]  /*1590*/  UIADD3 UR7, UPT, UPT, UR15, -UR14, URZ ;  /* 0x8000000e0f077290 */ /* 0x000fc6000fffe0ff */
[----:B------:R-:W-:-:S04]  /*15a0*/  @UP1 UIADD3 UR5, UPT, UPT, UR14, URZ, URZ ;  /* 0x000000ff0e051290 */ /* 0x000fc8000fffe0ff */
[----:B--2---:R-:W-:-:S12]  /*15b0*/  UIADD3 UR5, UPT, UPT, UR5, 0x1, URZ ;  /* 0x0000000105057890 */ /* 0x004fd8000fffe0ff */
.L_x_39:
[----:B------:R-:W-:Y:S01]  /*15c0*/  UISETP.NE.AND UP0, UPT, UR37, URZ, UPT ;  /* 0x000000ff2500728c */ /* 0x000fe2000bf05270 */
[----:B------:R-:W1:Y:S08]  /*15d0*/  S2UR UR37, SR_CgaCtaId ;  /* 0x00000000002579c3 */ /* 0x000e700000008800 */
[----:B------:R-:W-:Y:S05]  /*15e0*/  BRA.U UP0, `(.L_x_18) ;  /* 0x0000000100347547 */ /* 0x000fea000b800000 */
[----:B------:R-:W2:Y:S01]  /*15f0*/  S2R R2, SR_CgaCtaId ;  /* 0x0000000000027919 */ /* 0x000ea20000008800 */
[----:B------:R-:W-:-:S04]  /*1600*/  MOV R3, 0x400 ;  /* 0x0000040000037802 */ /* 0x000fc80000000f00 */
[----:B--2---:R-:W-:Y:S02]  /*1610*/  LEA R2, R2, R3, 0x18 ;  /* 0x0000000302027211 */ /* 0x004fe400078ec0ff */
[----:B------:R-:W-:-:S03]  /*1620*/  SHF.L.U32 R3, R11, 0x1f, RZ ;  /* 0x0000001f0b037819 */ /* 0x000fc600000006ff */
[----:B------:R-:W-:-:S04]  /*1630*/  IMAD R2, R12, 0x8, R2 ;  /* 0x000000080c027824 */ /* 0x000fc800078e0202 */
[----:B------:R-:W2:Y:S02]  /*1640*/  SYNCS.PHASECHK.TRANS64.TRYWAIT P0, [R2+URZ+0x140], R3 ;  /* 0x00014003020075a7 */ /* 0x000ea400080011ff */
[----:B--2---:R-:W-:Y:S05]  /*1650*/  @!P0 BRA `(.L_x_19) ;  /* 0x0000006800948947 */ /* 0x004fea0003800000 */
.L_x_139:
[----:B------:R-:W-:Y:S01]  /*1660*/  VIADD R12, R12, 0x1 ;  /* 0x000000010c0c7836 */ /* 0x000fe20000000000 */
[----:B------:R2:W-:Y:S04]  /*1670*/  SYNCS.ARRIVE.TRANS64.A1T0 RZ, [R2+URZ+0x130], RZ ;  /* 0x000130ff02ff79a7 */ /* 0x0005e800081000ff */
[----:B------:R-:W-:-:S04]  /*1680*/  ISETP.NE.AND P0, PT, R12, 0x2, PT ;  /* 0x000000020c00780c */ /* 0x000fc80003f05270 */
[----:B------:R-:W-:Y:S02]  /*1690*/  SEL R12, R12, RZ, P0 ;  /* 0x000000ff0c0c7207 */ /* 0x000fe40000000000 */
[----:B--2---:R-:W-:-:S04]  /*16a0*/  SEL R2, RZ, 0x1, P0 ;  /* 0x00000001ff027807 */ /* 0x004fc80000000000 */
[----:B------:R-:W-:-:S07]  /*16b0*/  LOP3.LUT R11, R11, R2, RZ, 0x3c, !PT ;  /* 0x000000020b0b7212 */ /* 0x000fce00078e3cff */
.L_x_18:
[----:B------:R-:W-:Y:S01]  /*16c0*/  UMOV UR4, 0x400 ;  /* 0x0000040000047882 */ /* 0x000fe20000000000 */
[----:B------:R-:W-:Y:S01]  /*16d0*/  SHF.L.U32 R2, R17, 0x1f, RZ ;  /* 0x0000001f11027819 */ /* 0x000fe200000006ff */
[----:B-1----:R-:W-:Y:S01]  /*16e0*/  ULEA UR4, UR37, UR4, 0x18 ;  /* 0x0000000425047291 */ /* 0x002fe2000f8ec0ff */
[----:B------:R-:W-:Y:S01]  /*16f0*/  R2UR UR50, R15 ;  /* 0x000000000f3272ca */ /* 0x000fe200000e0000 */
[----:B------:R-:W-:Y:S01]  /*1700*/  UISETP.GE.U32.AND UP0, UPT, UR13, 0x3f, UPT ;  /* 0x0000003f0d00788c */ /* 0x000fe2000bf06070 */
[----:B------:R-:W-:Y:S01]  /*1710*/  R2UR UR34, R14 ;  /* 0x000000000e2272ca */ /* 0x000fe200000e0000 */
[----:B------:R-:W-:Y:S01]  /*1720*/  ULEA UR8, UR6, UR4, 0x3 ;  /* 0x0000000406087291 */ /* 0x000fe2000f8e18ff */
[----:B------:R-:W-:-:S08]  /*1730*/  UMOV UR21, URZ ;  /* 0x000000ff00157c82 */ /* 0x000fd00008000000 */
[----:B------:R1:W2:Y:S01]  /*1740*/  SYNCS.PHASECHK.TRANS64.TRYWAIT P2, [UR8+0x40], R2 ;  /* 0x00004002ff0075a7 */ /* 0x0002a20008041108 */
[----:B------:R-:W-:Y:S02]  /*1750*/  USHF.L.U32 UR50, UR50, 0x6, URZ ;  /* 0x0000000632327899 */ /* 0x000fe400080006ff */
[----:B------:R-:W-:Y:S01]  /*1760*/  USHF.L.U32 UR34, UR34, 0x7, URZ ;  /* 0x0000000722227899 */ /* 0x000fe200080006ff */
[----:B------:R-:W-:Y:S11]  /*1770*/  BRA.U !UP0, `(.L_x_20) ;  /* 0x00000005081c7547 */ /* 0x000ff6000b800000 */
[----:B------:R-:W-:Y:S02]  /*1780*/  UIADD3 UR42, UPT, UPT, UR50, 0x20, URZ ;  /* 0x00000020322a7890 */ /* 0x000fe4000fffe0ff */
[----:B------:R-:W-:Y:S02]  /*1790*/  UIADD3 UR26, UPT, UPT, UR34, 0x20, URZ ;  /* 0x00000020221a7890 */ /* 0x000fe4000fffe0ff */
[----:B------:R-:W-:Y:S02]  /*17a0*/  UIADD3 UR18, UPT, UPT, UR34, 0x40, URZ ;  /* 0x0000004022127890 */ /* 0x000fe4000fffe0ff */
[----:B------:R-:W-:Y:S01]  /*17b0*/  UIADD3 UR10, UPT, UPT, UR34, 0x60, URZ ;  /* 0x00000060220a7890 */ /* 0x000fe2000fffe0ff */
[----:B------:R-:W-:Y:S01]  /*17c0*/  UMOV UR30, URZ ;  /* 0x000000ff001e7c82 */ /* 0x000fe20008000000 */
[----:B------:R-:W-:-:S10]  /*17d0*/  UMOV UR29, UR6 ;  /* 0x00000006001d7c82 */ /* 0x000fd40008000000 */
.L_x_27:
[----:B------:R-:W-:Y:S01]  /*17e0*/  ULEA UR49, UR29, UR4, 0x3 ;  /* 0x000000041d317291 */ /* 0x000fe2000f8e18ff */
[----:B--2---:R-:W-:Y:S01]  /*17f0*/  @!P5 MOV R3, 0x6000 ;  /* 0x000060000003d802 */ /* 0x004fe20000000f00 */
[----:B--2---:R-:W-:Y:S10]  /*1800*/  @P2 BRA `(.L_x_21) ;  /* 0x00000000000c2947 */ /* 0x004ff40003800000 */
[----:B------:R-:W-:-:S04]  /*1810*/  SHF.L.U32 R4, R17, 0x1f, RZ ;  /* 0x0000001f11047819 */ /* 0x000fc800000006ff */
[----:B------:R-:W2:Y:S02]  /*1820*/  SYNCS.PHASECHK.TRANS64.TRYWAIT P0, [UR49+0x40], R4 ;  /* 0x00004004ff0075a7 */ /* 0x000ea40008001131 */
[----:B--2---:R-:W-:Y:S05]  /*1830*/  @!P0 BRA `(.L_x_22) ;  /* 0x0000006800308947 */ /* 0x004fea0003800000 */
.L_x_21:
[----:B------:R2:W-:Y:S01]  /*1840*/  @!P5 SYNCS.ARRIVE.TRANS64 RZ, [UR49], R3 ;  /* 0x00000003ffffd9a7 */ /* 0x0005e20008000031 */
[----:B------:R-:W-:Y:S04]  /*1850*/  BSSY.RECONVERGENT B0, `(.L_x_23) ;  /* 0x0000003000007945 */ /* 0x000fe80003800200 */
[----:B------:R-:W-:Y:S05]  /*1860*/  @P4 BRA `(.L_x_24) ;  /* 0x0000000000044947 */ /* 0x000fea0003800000 */
[----:B------:R-:W-:Y:S05]  /*1870*/  BPT.TRAP 0x1 ;  /* 0x000000040000795c */ /* 0x000fea0000300000 */
.L_x_24:
[----:B------:R-:W-:Y:S05]  /*1880*/  BSYNC.RECONVERGENT B0 ;  /* 0x0000000000007941 */ /* 0x000fea0003800200 */
.L_x_23:
[----:B------:R-:W-:Y:S01]  /*1890*/  UIADD3 UR6, UPT, UPT, UR29, 0x1, URZ ;  /* 0x000000011d067890 */ /* 0x000fe2000fffe0ff */
[----:B------:R-:W-:Y:S01]  /*18a0*/  BSSY.RECONVERGENT B0, `(.L_x_25) ;  /* 0x000002f000007945 */ /* 0x000fe20003800200 */
[----:B------:R-:W-:Y:S02]  /*18b0*/  ELECT P0, URZ, PT ;  /* 0x0000000000ff782f */ /* 0x000fe40003800000 */
[----:B------:R-:W-:-:S04]  /*18c0*/  UISETP.NE.AND UP0, UPT, UR6, 0x8, UPT ;  /* 0x000000080600788c */ /* 0x000fc8000bf05270 */
[----:B------:R-:W-:Y:S02]  /*18d0*/  USEL UR9, URZ, 0x1, UP0 ;  /* 0x00000001ff097887 */ /* 0x000fe40008000000 */
[----:B------:R-:W-:-:S04]  /*18e0*/  USEL UR6, UR6, URZ, UP0 ;  /* 0x000000ff06067287 */ /* 0x000fc80008000000 */
[----:B------:R-:W-:Y:S01]  /*18f0*/  ULEA UR8, UR6, UR4, 0x3 ;  /* 0x0000000406087291 */ /* 0x000fe2000f8e18ff */
[----:B------:R-:W-:-:S04]  /*1900*/  LOP3.LUT R17, R17, UR9, RZ, 0x3c, !PT ;  /* 0x0000000911117c12 */ /* 0x000fc8000f8e3cff */
[----:B-1----:R-:W-:-:S04]  /*1910*/  SHF.L.U32 R2, R17, 0x1f, RZ ;  /* 0x0000001f11027819 */ /* 0x002fc800000006ff */
[----:B------:R1:W1:Y:S01]  /*1920*/  SYNCS.PHASECHK.TRANS64.TRYWAIT P2, [UR8+0x40], R2 ;  /* 0x00004002ff0075a7 */ /* 0x0002620008041108 */
[----:B------:R-:W-:Y:S05]  /*1930*/  @!P0 BRA `(.L_x_26) ;  /* 0x0000000000948947 */ /* 0x000fea0003800000 */
[----:B------:R-:W-:Y:S02]  /*1940*/  ULEA UR40, UR29, UR4, 0xd ;  /* 0x000000041d287291 */ /* 0x000fe4000f8e68ff */
[----:B------:R-:W-:Y:S02]  /*1950*/  UIADD3 UR54, UP1, UPT, UR22, 0x80, URZ ;  /* 0x0000008016367890 */ /* 0x000fe4000ff3e0ff */
[----:B------:R-:W-:Y:S02]  /*1960*/  ULEA UR8, UR29, UR4, 0xe ;  /* 0x000000041d087291 */ /* 0x000fe4000f8e70ff */
[----:B------:R-:W-:Y:S02]  /*1970*/  UIADD3 UR46, UP0, UPT, UR22, 0x180, URZ ;  /* 0x00000180162e7890 */ /* 0x000fe4000ff1e0ff */
[----:B------:R-:W-:Y:S02]  /*1980*/  USHF.L.U32 UR51, UR30, 0x5, URZ ;  /* 0x000000051e337899 */ /* 0x000fe400080006ff */
[----:B------:R-:W-:-:S02]  /*1990*/  UIADD3.X UR55, UPT, UPT, URZ, UR23, URZ, UP1, !UPT ;  /* 0x00000017ff377290 */ /* 0x000fc40008ffe4ff */
[----:B------:R-:W-:Y:S02]  /*19a0*/  UIADD3 UR48, UPT, UPT, UR40, 0x8800, URZ ;  /* 0x0000880028307890 */ /* 0x000fe4000fffe0ff */
[----:B------:R-:W-:Y:S02]  /*19b0*/  UIADD3 UR40, UPT, UPT, UR40, 0x9800, URZ ;  /* 0x0000980028287890 */ /* 0x000fe4000fffe0ff */
[----:B------:R-:W-:Y:S02]  /*19c0*/  UIADD3.X UR47, UPT, UPT, URZ, UR23, URZ, UP0, !UPT ;  /* 0x00000017ff2f7290 */ /* 0x000fe400087fe4ff */
[----:B------:R-:W-:Y:S02]  /*19d0*/  UIADD3 UR32, UPT, UPT, UR8, 0x18800, URZ ;  /* 0x0001880008207890 */ /* 0x000fe4000fffe0ff */
[----:B------:R-:W-:Y:S02]  /*19e0*/  UIADD3 UR24, UPT, UPT, UR8, 0x19800, URZ ;  /* 0x0001980008187890 */ /* 0x000fe4000fffe0ff */
[----:B------:R-:W-:-:S02]  /*19f0*/  UIADD3 UR16, UPT, UPT, UR8, 0x1a800, URZ ;  /* 0x0001a80008107890 */ /* 0x000fc4000fffe0ff */
[----:B------:R-:W-:Y:S01]  /*1a00*/  UIADD3 UR8, UPT, UPT, UR8, 0x1b800, URZ ;  /* 0x0001b80008087890 */ /* 0x000fe2000fffe0ff */
[----:B------:R-:W-:Y:S01]  /*1a10*/  UMOV UR38, 0x0 ;  /* 0x0000000000267882 */ /* 0x000fe20000000000 */
[----:B------:R-:W-:Y:S01]  /*1a20*/  UMOV UR39, 0x10000000 ;  /* 0x1000000000277882 */ /* 0x000fe20000000000 */
[----:B------:R-:W-:Y:S01]  /*1a30*/  UMOV UR41, UR49 ;  /* 0x0000003100297c82 */ /* 0x000fe20008000000 */
[----:B------:R-:W-:Y:S01]  /*1a40*/  UMOV UR44, UR52 ;  /* 0x00000034002c7c82 */ /* 0x000fe20008000000 */
[----:B------:R-:W-:Y:S01]  /*1a50*/  UMOV UR43, UR51 ;  /* 0x00000033002b7c82 */ /* 0x000fe20008000000 */
[----:B------:R-:W-:Y:S01]  /*1a60*/  UMOV UR33, UR49 ;  /* 0x0000003100217c82 */ /* 0x000fe20008000000 */
[----:B------:R-:W-:Y:S01]  /*1a70*/  UMOV UR36, UR52 ;  /* 0x0000003400247c82 */ /* 0x000fe20008000000 */
[----:B------:R-:W-:Y:S01]  /*1a80*/  UMOV UR35, UR51 ;  /* 0x0000003300237c82 */ /* 0x000fe20008000000 */
[----:B------:R1:W-:Y:S01]  /*1a90*/  UTMALDG.3D [UR48], [UR54], desc[UR38] ;  /* 0x00002630360075b4 */ /* 0x0003e20008011000 */
[----:B------:R-:W-:Y:S01]  /*1aa0*/  UMOV UR25, UR49 ;  /* 0x0000003100197c82 */ /* 0x000fe20008000000 */
        /* <DEDUP_REMOVED lines=9> */
[----:B------:R1:W-:Y:S01]  /*1b40*/  UTMALDG.3D [UR32], [UR46], desc[UR38] ;  /* 0x000026202e0075b4 */ /* 0x0003e20008011000 */
[----:B------:R1:W-:Y:S01]  /*1b50*/  UTMALDG.3D [UR24], [UR46], desc[UR38] ;  /* 0x000026182e0075b4 */ /* 0x0003e20008011000 */
[----:B------:R1:W-:Y:S01]  /*1b60*/  UTMALDG.3D [UR16], [UR46], desc[UR38] ;  /* 0x000026102e0075b4 */ /* 0x0003e20008011000 */
[----:B------:R1:W-:Y:S01]  /*1b70*/  UTMALDG.3D [UR8], [UR46], desc[UR38] ;  /* 0x000026082e0075b4 */ /* 0x0003e20008011000 */
[----:B------:R-:W-:Y:S01]  /*1b80*/  NOP ;  /* 0x0000000000007918 */ /* 0x000fe20000000000 */
.L_x_26:
[----:B-1----:R-:W-:Y:S05]  /*1b90*/  BSYNC.RECONVERGENT B0 ;  /* 0x0000000000007941 */ /* 0x002fea0003800200 */
.L_x_25:
[----:B------:R-:W-:Y:S01]  /*1ba0*/  UIADD3 UR30, UPT, UPT, UR30, 0x1, URZ ;  /* 0x000000011e1e7890 */ /* 0x000fe2000fffe0ff */
[----:B------:R-:W-:Y:S01]  /*1bb0*/  UMOV UR29, UR6 ;  /* 0x00000006001d7c82 */ /* 0x000fe20008000000 */
[----:B------:R-:W-:Y:S02]  /*1bc0*/  UMOV UR21, UR5 ;  /* 0x0000000500157c82 */ /* 0x000fe40008000000 */
[----:B------:R-:W-:-:S09]  /*1bd0*/  UISETP.NE.AND UP0, UPT, UR30, UR5, UPT ;  /* 0x000000051e00728c */ /* 0x000fd2000bf05270 */
[----:B------:R-:W-:Y:S05]  /*1be0*/  BRA.U UP0, `(.L_x_27) ;  /* 0xfffffff900fc7547 */ /* 0x000fea000b83ffff */
.L_x_20:
[----:B------:R-:W-:Y:S01]  /*1bf0*/  ULEA UR8, UR6, UR4, 0x3 ;  /* 0x0000000406087291 */ /* 0x000fe2000f8e18ff */
[----:B-1----:R-:W-:Y:S01]  /*1c00*/  SHF.L.U32 R2, R17, 0x1f, RZ ;  /* 0x0000001f11027819 */ /* 0x002fe200000006ff */
[----:B------:R-:W-:Y:S01]  /*1c10*/  @!P1 SYNCS.ARRIVE.TRANS64.A1T0 RZ, [UR4+0xc8], RZ ;  /* 0x0000c8ffffff99a7 */ /* 0x000fe20008100004 */
[----:B------:R-:W-:-:S06]  /*1c20*/  UISETP.GT.AND UP0, UPT, UR15, UR14, UPT ;  /* 0x0000000e0f00728c */ /* 0x000fcc000bf04270 */
[----:B------:R1:W1:Y:S03]  /*1c30*/  SYNCS.PHASECHK.TRANS64.TRYWAIT P1, [UR8+0x40], R2 ;  /* 0x00004002ff0075a7 */ /* 0x0002660008021108 */
[----:B------:R-:W-:Y:S05]  /*1c40*/  BRA.U !UP0, `(.L_x_28) ;  /* 0x0000000508187547 */ /* 0x000fea000b800000 */
[----:B------:R-:W-:Y:S02]  /*1c50*/  UIADD3 UR29, UPT, UPT, UR7, UR21, URZ ;  /* 0x00000015071d7290 */ /* 0x000fe4000fffe0ff */
[----:B------:R-:W-:Y:S02]  /*1c60*/  UIADD3 UR42, UPT, UPT, UR50, 0x20, URZ ;  /* 0x00000020322a7890 */ /* 0x000fe4000fffe0ff */
[----:B------:R-:W-:Y:S02]  /*1c70*/  UIADD3 UR26, UPT, UPT, UR34, 0x20, URZ ;  /* 0x00000020221a7890 */ /* 0x000fe4000fffe0ff */
[----:B------:R-:W-:Y:S02]  /*1c80*/  UIADD3 UR18, UPT, UPT, UR34, 0x40, URZ ;  /* 0x0000004022127890 */ /* 0x000fe4000fffe0ff */
[----:B------:R-:W-:Y:S01]  /*1c90*/  UIADD3 UR10, UPT, UPT, UR34, 0x60, URZ ;  /* 0x00000060220a7890 */ /* 0x000fe2000fffe0ff */
[----:B------:R-:W-:-:S11]  /*1ca0*/  UMOV UR30, UR6 ;  /* 0x00000006001e7c82 */ /* 0x000fd60008000000 */
.L_x_35:
[----:B------:R-:W-:Y:S01]  /*1cb0*/  ULEA UR49, UR30, UR4, 0x3 ;  /* 0x000000041e317291 */ /* 0x000fe2000f8e18ff */
[----:B--2---:R-:W-:Y:S01]  /*1cc0*/  @!P5 MOV R3, 0x6000 ;  /* 0x000060000003d802 */ /* 0x004fe20000000f00 */
[----:B-1----:R-:W-:Y:S10]  /*1cd0*/  @P1 BRA `(.L_x_29) ;  /* 0x00000000000c1947 */ /* 0x002ff40003800000 */
[----:B------:R-:W-:-:S04]  /*1ce0*/  SHF.L.U32 R4, R17, 0x1f, RZ ;  /* 0x0000001f11047819 */ /* 0x000fc800000006ff */
[----:B------:R-:W1:Y:S02]  /*1cf0*/  SYNCS.PHASECHK.TRANS64.TRYWAIT P0, [UR49+0x40], R4 ;  /* 0x00004004ff0075a7 */ /* 0x000e640008001131 */
[----:B-1----:R-:W-:Y:S05]  /*1d00*/  @!P0 BRA `(.L_x_30) ;  /* 0x0000006400148947 */ /* 0x002fea0003800000 */
.L_x_29:
[----:B------:R2:W-:Y:S01]  /*1d10*/  @!P5 SYNCS.ARRIVE.TRANS64 RZ, [UR49], R3 ;  /* 0x00000003ffffd9a7 */ /* 0x0005e20008000031 */
[----:B------:R-:W-:Y:S04]  /*1d20*/  BSSY.RECONVERGENT B0, `(.L_x_31) ;  /* 0x0000003000007945 */ /* 0x000fe80003800200 */
[----:B------:R-:W-:Y:S05]  /*1d30*/  @P4 BRA `(.L_x_32) ;  /* 0x0000000000044947 */ /* 0x000fea0003800000 */
[----:B------:R-:W-:Y:S05]  /*1d40*/  BPT.TRAP 0x1 ;  /* 0x000000040000795c */ /* 0x000fea0000300000 */
.L_x_32:
[----:B------:R-:W-:Y:S05]  /*1d50*/  BSYNC.RECONVERGENT B0 ;  /* 0x0000000000007941 */ /* 0x000fea0003800200 */
.L_x_31:
        /* <DEDUP_REMOVED lines=48> */
.L_x_34:
[----:B-1----:R-:W-:Y:S05]  /*2060*/  BSYNC.RECONVERGENT B0 ;  /* 0x0000000000007941 */ /* 0x002fea0003800200 */
.L_x_33:
[----:B------:R-:W-:Y:S01]  /*2070*/  UIADD3 UR21, UPT, UPT, UR21, 0x1, URZ ;  /* 0x0000000115157890 */ /* 0x000fe2000fffe0ff */
[----:B------:R-:W-:-:S03]  /*2080*/  UMOV UR30, UR6 ;  /* 0x00000006001e7c82 */ /* 0x000fc60008000000 */
[----:B------:R-:W-:-:S09]  /*2090*/  UISETP.NE.AND UP0, UPT, UR21, UR29, UPT ;  /* 0x0000001d1500728c */ /* 0x000fd2000bf05270 */
[----:B------:R-:W-:Y:S05]  /*20a0*/  BRA.U UP0, `(.L_x_35) ;  /* 0xfffffffd00007547 */ /* 0x000fea000b83ffff */
.L_x_28:
[C---:B-1----:R-:W-:Y:S01]  /*20b0*/  LEA R2, R16.reuse, UR4, 0x3 ;  /* 0x0000000410027c11 */ /* 0x042fe2000f8e18ff */
[----:B------:R-:W-:Y:S01]  /*20c0*/  NOP ;  /* 0x0000000000007918 */ /* 0x000fe20000000000 */
[----:B--2---:R-:W-:Y:S02]  /*20d0*/  SHF.L.U32 R3, R13, 0x1f, RZ ;  /* 0x0000001f0d037819 */ /* 0x004fe400000006ff */
[----:B------:R-:W-:Y:S02]  /*20e0*/  LEA R4, R16, UR4, 0x4 ;  /* 0x0000000410047c11 */ /* 0x000fe4000f8e20ff */
[----:B------:R-:W1:Y:S02]  /*20f0*/  SYNCS.PHASECHK.TRANS64.TRYWAIT P0, [R2+URZ+0xd0], R3 ;  /* 0x0000d003020075a7 */ /* 0x000e6400080011ff */
[----:B-1----:R-:W-:Y:S05]  /*2100*/  @!P0 BRA `(.L_x_36) ;  /* 0x00000060002c8947 */ /* 0x002fea0003800000 */
.L_x_142:
[----:B------:R-:W2:Y:S01]  /*2110*/  LDS.128 R4, [R4+0x160] ;  /* 0x0001600004047984 */ /* 0x000ea20000000c00 */
[----:B---3--:R-:W-:Y:S01]  /*2120*/  ISETP.GE.AND P0, PT, R26, 0x1, PT ;  /* 0x000000011a00780c */ /* 0x008fe20003f06270 */
[----:B-1----:R-:W-:Y:S01]  /*2130*/  VIADD R2, R2, 0xe0 ;  /* 0x000000e002027836 */ /* 0x002fe20000000000 */
[----:B------:R-:W-:Y:S01]  /*2140*/  @!PT LDS RZ, [RZ] ;  /* 0x00000000fffff984 */ /* 0x000fe20000000800 */
[----:B------:R-:W-:Y:S01]  /*2150*/  @!PT LDS RZ, [RZ] ;  /* 0x00000000fffff984 */ /* 0x000fe20000000800 */
[----:B------:R-:W-:Y:S01]  /*2160*/  @!PT LDS RZ, [RZ] ;  /* 0x00000000fffff984 */ /* 0x000fe20000000800 */
[----:B------:R-:W-:Y:S01]  /*2170*/  @!PT LDS RZ, [RZ] ;  /* 0x00000000fffff984 */ /* 0x000fe20000000800 */
[----:B------:R1:W-:Y:S06]  /*2180*/  MEMBAR.ALL.CTA ;  /* 0x0000000000007992 */ /* 0x0003ec0000008000 */
[----:B-1----:R-:W1:Y:S01]  /*2190*/  FENCE.VIEW.ASYNC.S ;  /* 0x00000000000073c6 */ /* 0x002e620000000000 */
[----:B------:R-:W-:-:S04]  /*21a0*/  PRMT R2, RZ, 0x654, R2 ;  /* 0x00000654ff027816 */ /* 0x000fc80000000002 */
[----:B-1----:R1:W-:Y:S01]  /*21b0*/  SYNCS.ARRIVE.TRANS64.RED.A1T0 RZ, [R2+URZ], RZ ;  /* 0x000000ff02ff79a7 */ /* 0x0023e200081004ff */
[----:B--2---:R-:W-:-:S13]  /*21c0*/  LOP3.LUT P2, RZ, R6, 0x1, RZ, 0xc0, !PT ;  /* 0x0000000106ff7812 */ /* 0x004fda000784c0ff */
[----:B------:R-:W-:Y:S01]  /*21d0*/  @P2 SHF.R.U32.HI R3, RZ, 0x10, R5 ;  /* 0x00000010ff032819 */ /* 0x000fe20000011605 */
[----:B------:R-:W-:Y:S01]  /*21e0*/  VOTEU.ANY UP0, P2 ;  /* 0x0000000000ff7886 */ /* 0x000fe20001000100 */
[----:B------:R-:W-:Y:S02]  /*21f0*/  @P2 MOV R10, R4 ;  /* 0x00000004000a2202 */ /* 0x000fe40000000f00 */
[----:B------:R-:W-:Y:S02]  /*2200*/  @P2 R2UR.BROADCAST UR8, R3 ;  /* 0x00000000030822ca */ /* 0x000fe400008e0000 */
[----:B------:R-:W-:-:S11]  /*2210*/  @P2 LOP3.LUT R9, R5, 0xffff, RZ, 0xc0, !PT ;  /* 0x0000ffff05092812 */ /* 0x000fd600078ec0ff */
[----:B------:R-:W-:Y:S01]  /*2220*/  @UP0 UMOV UR52, UR8 ;  /* 0x0000000800340c82 */ /* 0x000fe20008000000 */
[----:B-1----:R-:W-:Y:S05]  /*2230*/  @!P0 BRA `(.L_x_37) ;  /* 0x0000000000b88947 */ /* 0x002fea0003800000 */
[----:B------:R-:W4:Y:S01]  /*2240*/  LDC.64 R4, c[0x0][0xb18] ;  /* 0x0002c600ff047b82 */ /* 0x000f220000000a00 */
[----:B------:R-:W-:-:S07]  /*2250*/  ISETP.NE.AND P3, PT, R26, 0x1, PT ;  /* 0x000000011a00780c */ /* 0x000fce0003f65270 */
[----:B------:R-:W1:Y:S08]  /*2260*/  LDC.64 R6, c[0x0][0xb10] ;  /* 0x0002c400ff067b82 */ /* 0x000e700000000a00 */
[----:B------:R-:W2:Y:S08]  /*2270*/  LDC R14, c[0x0][0xb20] ;  /* 0x0002c800ff0e7b82 */ /* 0x000eb00000000800 */
[----:B------:R-:W3:Y:S01]  /*2280*/  LDC R15, c[0x0][0xb0c] ;  /* 0x0002c300ff0f7b82 */ /* 0x000ee20000000800 */
[----:B----4-:R-:W-:Y:S01]  /*2290*/  IMAD.HI.U32 R19, R0, R5, RZ ;  /* 0x0000000500137227 */ /* 0x010fe200078e00ff */
[----:B------:R-:W-:-:S03]  /*22a0*/  ISETP.NE.AND P0, PT, R4, 0x1, PT ;  /* 0x000000010400780c */ /* 0x000fc60003f05270 */
[----:B------:R-:W-:-:S03]  /*22b0*/  IMAD.HI.U32 R5, R9, R5, RZ ;  /* 0x0000000509057227 */ /* 0x000fc600078e00ff */
[----:B------:R-:W4:Y:S01]  /*22c0*/  LDC.64 R2, c[0x0][0xb28] ;  /* 0x0002ca00ff027b82 */ /* 0x000f220000000a00 */
[----:B-1----:R-:W-:-:S04]  /*22d0*/  IMAD.HI.U32 R20, R8, R6, RZ ;  /* 0x0000000608147227 */ /* 0x002fc800078e00ff */
[----:B------:R-:W-:Y:S01]  /*22e0*/  IMAD.HI.U32 R21, R10, R6, RZ ;  /* 0x000000060a157227 */ /* 0x000fe200078e00ff */
[----:B------:R-:W-:Y:S02]  /*22f0*/  SHF.R.U32.HI R20, RZ, R7, R20 ;  /* 0x00000007ff147219 */ /* 0x000fe40000011614 */
[-C--:B--2---:R-:W-:Y:S02]  /*2300*/  SHF.R.U32.HI R19, RZ, R14.reuse, R19 ;  /* 0x0000000eff137219 */ /* 0x084fe40000011613 */
[----:B------:R-:W-:Y:S02]  /*2310*/  SHF.R.U32.HI R5, RZ, R14, R5 ;  /* 0x0000000eff057219 */ /* 0x000fe40000011605 */
[----:B------:R-:W-:Y:S02]  /*2320*/  SEL R19, R0, R19, !P0 ;  /* 0x0000001300137207 */ /* 0x000fe40004000000 */
[----:B------:R-:W-:Y:S02]  /*2330*/  SHF.R.U32.HI R21, RZ, R7, R21 ;  /* 0x00000007ff157219 */ /* 0x000fe40000011615 */
[----:B---3--:R-:W-:-:S02]  /*2340*/  ISETP.NE.AND P1, PT, R15, 0x1, PT ;  /* 0x000000010f00780c */ /* 0x008fc40003f25270 */
[----:B------:R-:W-:Y:S02]  /*2350*/  SEL R5, R9, R5, !P0 ;  /* 0x0000000509057207 */ /* 0x000fe40004000000 */
[----:B------:R-:W-:Y:S02]  /*2360*/  SEL R20, R8, R20, !P1 ;  /* 0x0000001408147207 */ /* 0x000fe40004800000 */
[----:B------:R-:W-:Y:S01]  /*2370*/  SEL R21, R10, R21, !P1 ;  /* 0x000000150a157207 */ /* 0x000fe20004800000 */
[----:B----4-:R-:W-:-:S04]  /*2380*/  IMAD.HI.U32 R18, R19, R2, RZ ;  /* 0x0000000213127227 */ /* 0x010fc800078e00ff */
        /* <DEDUP_REMOVED lines=10> */
[----:B------:R-:W-:-:S04]  /*2430*/  @!P0 IMAD.HI.U32 R7, R21, R2, RZ ;  /* 0x0000000215078227 */ /* 0x000fc800078e00ff */
[----:B------:R-:W-:Y:S01]  /*2440*/  IMAD.MOV R2, RZ, RZ, -R6 ;  /* 0x000000ffff027224 */ /* 0x000fe200078e0a06 */
[----:B------:R-:W-:Y:S02]  /*2450*/  @!P0 SHF.R.U32.HI R3, RZ, R3, R7 ;  /* 0x00000003ff038219 */ /* 0x000fe40000011607 */
[----:B------:R-:W-:Y:S01]  /*2460*/  IADD3 R7, PT, PT, -R5, RZ, RZ ;  /* 0x000000ff05077210 */ /* 0x000fe20007ffe1ff */
[----:B------:R-:W-:Y:S01]  /*2470*/  IMAD R2, R26, R2, R5 ;  /* 0x000000021a027224 */ /* 0x000fe200078e0205 */
        /* <DEDUP_REMOVED lines=10> */
.L_x_37:
[----:B------:R-:W1:Y:S02]  /*2520*/  LDCU UR8, c[0x0][0xb30] ;  /* 0x00016600ff0877ac */ /* 0x000e640008000800 */
[----:B-1----:R-:W-:-:S09]  /*2530*/  UISETP.NE.AND UP0, UPT, UR8, 0x1, UPT ;  /* 0x000000010800788c */ /* 0x002fd2000bf05270 */
[----:B------:R-:W-:Y:S05]  /*2540*/  BRA.U UP0, `(.L_x_38) ;  /* 0x0000000100407547 */ /* 0x000fea000b800000 */
[----:B------:R-:W1:Y:S08]  /*2550*/  LDC.64 R4, c[0x0][0xb10] ;  /* 0x0002c400ff047b82 */ /* 0x000e700000000a00 */
[----:B------:R-:W2:Y:S08]  /*2560*/  LDC.64 R2, c[0x0][0xb18] ;  /* 0x0002c600ff027b82 */ /* 0x000eb00000000a00 */
[----:B------:R-:W3:Y:S08]  /*2570*/  LDC R6, c[0x0][0xb20] ;  /* 0x0002c800ff067b82 */ /* 0x000ef00000000800 */
[----:B------:R-:W4:Y:S01]  /*2580*/  LDC R7, c[0x0][0xb0c] ;  /* 0x0002c300ff077b82 */ /* 0x000f220000000800 */
[----:B-1----:R-:W-:-:S05]  /*2590*/  IMAD.HI.U32 R4, R10, R4, RZ ;  /* 0x000000040a047227 */ /* 0x002fca00078e00ff */
[----:B------:R-:W-:Y:S01]  /*25a0*/  SHF.R.U32.HI R4, RZ, R5, R4 ;  /* 0x00000005ff047219 */ /* 0x000fe20000011604 */
[----:B--2---:R-:W-:Y:S01]  /*25b0*/  IMAD.HI.U32 R3, R9, R3, RZ ;  /* 0x0000000309037227 */ /* 0x004fe200078e00ff */
[----:B------:R-:W-:-:S04]  /*25c0*/  ISETP.NE.AND P0, PT, R2, 0x1, PT ;  /* 0x000000010200780c */ /* 0x000fc80003f05270 */
[----:B---3--:R-:W-:-:S04]  /*25d0*/  SHF.R.U32.HI R3, RZ, R6, R3 ;  /* 0x00000006ff037219 */ /* 0x008fc80000011603 */
[----:B------:R-:W-:Y:S02]  /*25e0*/  SEL R3, R9, R3, !P0 ;  /* 0x0000000309037207 */ /* 0x000fe40004000000 */
[----:B----4-:R-:W-:-:S04]  /*25f0*/  ISETP.NE.AND P1, PT, R7, 0x1, PT ;  /* 0x000000010700780c */ /* 0x010fc80003f25270 */
[----:B------:R-:W-:-:S05]  /*2600*/  SEL R4, R10, R4, !P1 ;  /* 0x000000040a047207 */ /* 0x000fca0004800000 */
[----:B------:R-:W-:Y:S02]  /*2610*/  IMAD.IADD R5, R3, 0x1, -R4 ;  /* 0x0000000103057824 */ /* 0x000fe400078e0a04 */
[----:B------:R-:W-:Y:S02]  /*2620*/  IMAD.IADD R3, R4, 0x1, -R3 ;  /* 0x0000000104037824 */ /* 0x000fe400078e0a03 */
[----:B------:R-:W-:Y:S02]  /*2630*/  IMAD R10, R5, R7, R10 ;  /* 0x00000007050a7224 */ /* 0x000fe400078e020a */
[----:B------:R-:W-:-:S07]  /*2640*/  IMAD R9, R3, R2, R9 ;  /* 0x0000000203097224 */ /* 0x000fce00078e0209 */
.L_x_38:
[----:B------:R-:W-:Y:S01]  /*2650*/  VIADD R16, R16, 0x1 ;  /* 0x0000000110107836 */ /* 0x000fe20000000000 */
[----:B------:R-:W-:Y:S01]  /*2660*/  PLOP3.LUT P1, PT, PT, PT, PT, 0x80, 0x8 ;  /* 0x000000000008781c */ /* 0x000fe20003f2f070 */
[----:B------:R-:W-:Y:S02]  /*2670*/  IMAD.IADD R15, R10, 0x1, R63 ;  /* 0x000000010a0f7824 */ /* 0x000fe400078e023f */
[----:B------:R-:W-:Y:S01]  /*2680*/  IMAD.IADD R14, R9, 0x1, R62 ;  /* 0x00000001090e7824 */ /* 0x000fe200078e023e */
[----:B------:R-:W-:-:S04]  /*2690*/  ISETP.NE.AND P0, PT, R16, 0x2, PT ;  /* 0x000000021000780c */ /* 0x000fc80003f05270 */
[----:B------:R-:W-:Y:S02]  /*26a0*/  SEL R2, RZ, 0x1, P0 ;  /* 0x00000001ff027807 */ /* 0x000fe40000000000 */
[----:B------:R-:W-:Y:S02]  /*26b0*/  SEL R16, R16, RZ, P0 ;  /* 0x000000ff10107207 */ /* 0x000fe40000000000 */
[----:B------:R-:W-:Y:S01]  /*26c0*/  LOP3.LUT R13, R13, R2, RZ, 0x3c, !PT ;  /* 0x000000020d0d7212 */ /* 0x000fe200078e3cff */
[----:B------:R-:W-:Y:S06]  /*26d0*/  @P2 BRA `(.L_x_39) ;  /* 0xffffffec00b82947 */ /* 0x000fec000383ffff */
[----:B------:R-:W-:Y:S01]  /*26e0*/  UIADD3 UR4, UPT, UPT, UR4, 0x40, URZ ;  /* 0x0000004004047890 */ /* 0x000fe2000fffe0ff */
[----:B------:R-:W-:-:S03]  /*26f0*/  SHF.L.U32 R2, R17, 0x1f, RZ ;  /* 0x0000001f11027819 */ /* 0x000fc600000006ff */
[----:B------:R-:W-:-:S09]  /*2700*/  ULEA UR5, UR6, UR4, 0x3 ;  /* 0x0000000406057291 */ /* 0x000fd2000f8e18ff */
[----:B------:R-:W1:Y:S02]  /*2710*/  SYNCS.PHASECHK.TRANS64.TRYWAIT P0, [UR5], R2 ;  /* 0x00000002ff0075a7 */ /* 0x000e640008001105 */
[----:B-1----:R-:W-:Y:S05]  /*2720*/  @!P0 BRA `(.L_x_40) ;  /* 0x0000005800b88947 */ /* 0x002fea0003800000 */
.L_x_144:
[----:B------:R-:W-:-:S04]  /*2730*/  UIADD3 UR6, UPT, UPT, UR6, 0x1, URZ ;  /* 0x0000000106067890 */ /* 0x000fc8000fffe0ff */
[----:B------:R-:W-:-:S04]  /*2740*/  UISETP.NE.AND UP0, UPT, UR6, 0x8, UPT ;  /* 0x000000080600788c */ /* 0x000fc8000bf05270 */
[----:B------:R-:W-:Y:S02]  /*2750*/  USEL UR7, URZ, 0x1, UP0 ;  /* 0x00000001ff077887 */ /* 0x000fe40008000000 */
[----:B------:R-:W-:-:S04]  /*2760*/  USEL UR6, UR6, URZ, UP0 ;  /* 0x000000ff06067287 */ /* 0x000fc80008000000 */
[----:B------:R-:W-:Y:S01]  /*2770*/  ULEA UR5, UR6, UR4, 0x3 ;  /* 0x0000000406057291 */ /* 0x000fe2000f8e18ff */
[----:B-1----:R-:W-:-:S04]  /*2780*/  LOP3.LUT R2, R17, UR7, RZ, 0x3c, !PT ;  /* 0x0000000711027c12 */ /* 0x002fc8000f8e3cff */
[----:B------:R-:W-:-:S04]  /*2790*/  SHF.L.U32 R3, R2, 0x1f, RZ ;  /* 0x0000001f02037819 */ /* 0x000fc800000006ff */
[----:B------:R-:W1:Y:S02]  /*27a0*/  SYNCS.PHASECHK.TRANS64.TRYWAIT P0, [UR5], R3 ;  /* 0x00000003ff0075a7 */ /* 0x000e640008001105 */
[----:B-1----:R-:W-:Y:S05]  /*27b0*/  @!P0 BRA `(.L_x_41) ;  /* 0x0000005800ac8947 */ /* 0x002fea0003800000 */
.L_x_146:
[----:B------:R-:W-:-:S04]  /*27c0*/  UIADD3 UR6, UPT, UPT, UR6, 0x1, URZ ;  /* 0x0000000106067890 */ /* 0x000fc8000fffe0ff */
[----:B------:R-:W-:-:S04]  /*27d0*/  UISETP.NE.AND UP0, UPT, UR6, 0x8, UPT ;  /* 0x000000080600788c */ /* 0x000fc8000bf05270 */
[----:B------:R-:W-:Y:S02]  /*27e0*/  USEL UR7, URZ, 0x1, UP0 ;  /* 0x00000001ff077887 */ /* 0x000fe40008000000 */
[----:B------:R-:W-:-:S04]  /*27f0*/  USEL UR6, UR6, URZ, UP0 ;  /* 0x000000ff06067287 */ /* 0x000fc80008000000 */
[----:B------:R-:W-:Y:S01]  /*2800*/  ULEA UR5, UR6, UR4, 0x3 ;  /* 0x0000000406057291 */ /* 0x000fe2000f8e18ff */
[----:B------:R-:W-:-:S04]  /*2810*/  LOP3.LUT R2, R2, UR7, RZ, 0x3c, !PT ;  /* 0x0000000702027c12 */ /* 0x000fc8000f8e3cff */
[----:B-1----:R-:W-:-:S04]  /*2820*/  SHF.L.U32 R3, R2, 0x1f, RZ ;  /* 0x0000001f02037819 */ /* 0x002fc800000006ff */
[----:B------:R-:W1:Y:S02]  /*2830*/  SYNCS.PHASECHK.TRANS64.TRYWAIT P0, [UR5], R3 ;  /* 0x00000003ff0075a7 */ /* 0x000e640008001105 */
[----:B-1----:R-:W-:Y:S05]  /*2840*/  @!P0 BRA `(.L_x_42) ;  /* 0x0000005800a08947 */ /* 0x002fea0003800000 */
.L_x_148:
        /* <DEDUP_REMOVED lines=9> */
.L_x_150:
        /* <DEDUP_REMOVED lines=9> */
.L_x_152:
        /* <DEDUP_REMOVED lines=9> */
.L_x_154:
        /* <DEDUP_REMOVED lines=9> */
.L_x_156:
[----:B------:R-:W-:-:S04]  /*2a90*/  UIADD3 UR6, UPT, UPT, UR6, 0x1, URZ ;  /* 0x0000000106067890 */ /* 0x000fc8000fffe0ff */
[----:B------:R-:W-:-:S04]  /*2aa0*/  UISETP.NE.AND UP0, UPT, UR6, 0x8, UPT ;  /* 0x000000080600788c */ /* 0x000fc8000bf05270 */
[----:B------:R-:W-:Y:S02]  /*2ab0*/  USEL UR5, URZ, 0x1, UP0 ;  /* 0x00000001ff057887 */ /* 0x000fe40008000000 */
[----:B------:R-:W-:-:S04]  /*2ac0*/  USEL UR6, UR6, URZ, UP0 ;  /* 0x000000ff06067287 */ /* 0x000fc80008000000 */
[----:B------:R-:W-:Y:S01]  /*2ad0*/  ULEA UR6, UR6, UR4, 0x3 ;  /* 0x0000000406067291 */ /* 0x000fe2000f8e18ff */
[----:B------:R-:W-:-:S04]  /*2ae0*/  LOP3.LUT R2, R2, UR5, RZ, 0x3c, !PT ;  /* 0x0000000502027c12 */ /* 0x000fc8000f8e3cff */
[----:B------:R-:W-:Y:S01]  /*2af0*/  SHF.L.U32 R2, R2, 0x1f, RZ ;  /* 0x0000001f02027819 */ /* 0x000fe200000006ff */
[----:B-1--4-:R-:W-:-:S07]  /*2b00*/  IMAD.U32 R0, RZ, RZ, UR6 ;  /* 0x00000006ff007e24 */ /* 0x012fce000f8e00ff */
.L_x_47:
[----:B-1----:R1:W2:Y:S02]  /*2b10*/  SYNCS.PHASECHK.TRANS64.TRYWAIT P0, [R0+URZ], R2 ;  /* 0x00000002000075a7 */ /* 0x0022a400080011ff */
[----:B--2---:R-:W-:Y:S05]  /*2b20*/  @!P0 NANOSLEEP.SYNCS 0x989680 ;  /* 0x009896800000895d */ /* 0x004fea0003900000 */
[----:B------:R-:W2:Y:S02]  /*2b30*/  @!P0 SYNCS.PHASECHK.TRANS64 P0, [R0+URZ], R2 ;  /* 0x00000002000085a7 */ /* 0x000ea400080010ff */
[----:B--2---:R-:W-:Y:S05]  /*2b40*/  @P0 EXIT ;  /* 0x000000000000094d */ /* 0x004fea0003800000 */
[----:B------:R-:W-:Y:S05]  /*2b50*/  BRA `(.L_x_47) ;  /* 0xfffffffc00ec7947 */ /* 0x000fea000383ffff */
.L_x_17:
[----:B------:R-:W-:-:S04]  /*2b60*/  UISETP.NE.AND UP1, UPT, UR37, URZ, UPT ;  /* 0x000000ff2500728c */ /* 0x000fc8000bf25270 */
[----:B------:R-:W-:-:S09]  /*2b70*/  UISETP.NE.OR UP1, UPT, UR8, 0x1, UP1 ;  /* 0x000000010800788c */ /* 0x000fd20008f25670 */
[----:B------:R-:W-:Y:S05]  /*2b80*/  BRA.U UP1, `(.L_x_48) ;  /* 0x0000000501487547 */ /* 0x000fea000b800000 */
[----:B------:R-:W-:Y:S01]  /*2b90*/  ISETP.NE.AND P2, PT, R2, RZ, PT ;  /* 0x000000ff0200720c */ /* 0x000fe20003f45270 */
[----:B------:R-:W-:Y:S01]  /*2ba0*/  IMAD.MOV.U32 R12, RZ, RZ, 0x1 ;  /* 0x00000001ff0c7424 */ /* 0x000fe200078e00ff */
[----:B------:R-:W-:Y:S02]  /*2bb0*/  CS2R R10, SRZ ;  /* 0x00000000000a7805 */ /* 0x000fe4000001ff00 */
[----:B------:R-:W-:Y:S01]  /*2bc0*/  CS2R R8, SRZ ;  /* 0x0000000000087805 */ /* 0x000fe2000001ff00 */
[----:B------:R-:W-:Y:S01]  /*2bd0*/  UMOV UR4, 0x400 ;  /* 0x0000040000047882 */ /* 0x000fe20000000000 */
[----:B------:R-:W-:Y:S01]  /*2be0*/  UMOV UR6, URZ ;  /* 0x000000ff00067c82 */ /* 0x000fe20008000000 */
[----:B------:R-:W-:-:S12]  /*2bf0*/  ULEA UR37, UR37, UR4, 0x18 ;  /* 0x0000000425257291 */ /* 0x000fd8000f8ec0ff */
.L_x_52:
[----:B------:R-:W-:Y:S02]  /*2c00*/  LEA R0, R8, UR37, 0x3 ;  /* 0x0000002508007c11 */ /* 0x000fe4000f8e18ff */
[----:B------:R-:W-:-:S03]  /*2c10*/  SHF.L.U32 R4, R9, 0x1f, RZ ;  /* 0x0000001f09047819 */ /* 0x000fc600000006ff */
[----:B------:R-:W-:Y:S01]  /*2c20*/  VIADD R5, R0, 0x140 ;  /* 0x0000014000057836 */ /* 0x000fe20000000000 */
[----:B------:R-:W1:Y:S02]  /*2c30*/  SYNCS.PHASECHK.TRANS64.TRYWAIT P0, [R0+URZ+0x130], R4 ;  /* 0x00013004000075a7 */ /* 0x000e6400080011ff */
[----:B-1----:R-:W-:Y:S05]  /*2c40*/  @!P0 BRA `(.L_x_49) ;  /* 0x0000005800188947 */ /* 0x002fea0003800000 */
.L_x_157:
[----:B------:R-:W-:Y:S01]  /*2c50*/  ULEA UR5, UR6, UR37, 0x3 ;  /* 0x0000002506057291 */ /* 0x000fe2000f8e18ff */
[----:B-1----:R-:W-:Y:S01]  /*2c60*/  PRMT R0, RZ, 0x654, R5 ;  /* 0x00000654ff007816 */ /* 0x002fe20000000005 */
[----:B------:R-:W-:Y:S01]  /*2c70*/  @!P2 IMAD.MOV.U32 R4, RZ, RZ, 0x10 ;  /* 0x00000010ff04a424 */ /* 0x000fe200078e00ff */
[----:B------:R-:W-:Y:S01]  /*2c80*/  SHF.L.U32 R5, R12, 0x1f, RZ ;  /* 0x0000001f0c057819 */ /* 0x000fe200000006ff */
[----:B------:R-:W-:Y:S01]  /*2c90*/  UIADD3 UR4, UPT, UPT, UR5, 0xd0, URZ ;  /* 0x000000d005047890 */ /* 0x000fe2000fffe0ff */
[----:B------:R1:W-:Y:S05]  /*2ca0*/  SYNCS.ARRIVE.TRANS64.RED.A1T0 RZ, [R0+URZ], RZ ;  /* 0x000000ff00ff79a7 */ /* 0x0003ea00081004ff */
[----:B------:R-:W-:Y:S01]  /*2cb0*/  IMAD.U32 R6, RZ, RZ, UR4 ;  /* 0x00000004ff067e24 */ /* 0x000fe2000f8e00ff */
[----:B------:R-:W2:Y:S04]  /*2cc0*/  SYNCS.PHASECHK.TRANS64.TRYWAIT P0, [UR5+0xe0], R5 ;  /* 0x0000e005ff0075a7 */ /* 0x000ea80008001105 */
[----:B------:R-:W-:Y:S01]  /*2cd0*/  PRMT R6, R2, 0x654, R6 ;  /* 0x0000065402067816 */ /* 0x000fe20000000006 */
[----:B-12---:R-:W-:Y:S06]  /*2ce0*/  @!P0 BRA `(.L_x_50) ;  /* 0x0000005800048947 */ /* 0x006fec0003800000 */
.L_x_159:
[----:B------:R-:W-:Y:S01]  /*2cf0*/  ULEA UR4, UR6, UR37, 0x4 ;  /* 0x0000002506047291 */ /* 0x000fe2000f8e20ff */
[----:B------:R-:W-:Y:S01]  /*2d00*/  SEL R3, R6, R3, !P2 ;  /* 0x0000000306037207 */ /* 0x000fe20005000000 */
[----:B------:R-:W-:Y:S01]  /*2d10*/  UIADD3 UR5, UPT, UPT, UR5, 0xd0, URZ ;  /* 0x000000d005057890 */ /* 0x000fe2000fffe0ff */
[----:B-1----:R-:W-:Y:S01]  /*2d20*/  LEA R0, R11, UR37, 0x3 ;  /* 0x000000250b007c11 */ /* 0x002fe2000f8e18ff */
[----:B------:R-:W-:Y:S01]  /*2d30*/  UIADD3 UR4, UPT, UPT, UR4, 0x160, URZ ;  /* 0x0000016004047890 */ /* 0x000fe2000fffe0ff */
[----:B------:R1:W-:Y:S01]  /*2d40*/  @!P2 SYNCS.ARRIVE.TRANS64.RED RZ, [R3+URZ], R4 ;  /* 0x0000000403ffa9a7 */ /* 0x0003e200080004ff */
[----:B------:R-:W-:Y:S01]  /*2d50*/  UIADD3 UR6, UPT, UPT, UR6, 0x1, URZ ;  /* 0x0000000106067890 */ /* 0x000fe2000fffe0ff */
[----:B------:R-:W-:-:S03]  /*2d60*/  VIADD R8, R8, 0x1 ;  /* 0x0000000108087836 */ /* 0x000fc60000000000 */
[----:B------:R-:W-:Y:S02]  /*2d70*/  UISETP.NE.AND UP0, UPT, UR6, 0x2, UPT ;  /* 0x000000020600788c */ /* 0x000fe4000bf05270 */
[----:B------:R-:W-:Y:S01]  /*2d80*/  ISETP.NE.AND P0, PT, R8, 0x2, PT ;  /* 0x000000020800780c */ /* 0x000fe20003f05270 */
[----:B------:R-:W-:Y:S06]  /*2d90*/  UGETNEXTWORKID.BROADCAST [UR4], [UR5] ;  /* 0x00000000040073ca */ /* 0x000fec0008000100 */
[----:B------:R-:W-:Y:S02]  /*2da0*/  USEL UR4, URZ, 0x1, UP0 ;  /* 0x00000001ff047887 */ /* 0x000fe40008000000 */
[----:B------:R-:W-:-:S04]  /*2db0*/  USEL UR6, UR6, URZ, UP0 ;  /* 0x000000ff06067287 */ /* 0x000fc80008000000 */
[----:B------:R-:W-:Y:S02]  /*2dc0*/  LOP3.LUT R12, R12, UR4, RZ, 0x3c, !PT ;  /* 0x000000040c0c7c12 */ /* 0x000fe4000f8e3cff */
[----:B-1----:R-:W-:-:S04]  /*2dd0*/  SHF.L.U32 R4, R10, 0x1f, RZ ;  /* 0x0000001f0a047819 */ /* 0x002fc800000006ff */
[----:B------:R-:W1:Y:S02]  /*2de0*/  SYNCS.PHASECHK.TRANS64.TRYWAIT P1, [R0+URZ+0xd0], R4 ;  /* 0x0000d004000075a7 */ /* 0x000e6400080211ff */
[----:B-1----:R-:W-:Y:S05]  /*2df0*/  @!P1 BRA `(.L_x_51) ;  /* 0x0000005400d89947 */ /* 0x002fea0003800000 */
.L_x_160:
[C---:B-1----:R-:W-:Y:S01]  /*2e00*/  LEA R4, R11.reuse, UR37, 0x4 ;  /* 0x000000250b047c11 */ /* 0x042fe2000f8e20ff */
[----:B------:R-:W-:Y:S01]  /*2e10*/  VIADD R0, R0, 0xe0 ;  /* 0x000000e000007836 */ /* 0x000fe20000000000 */
[----:B------:R-:W-:Y:S01]  /*2e20*/  SEL R8, R8, RZ, P0 ;  /* 0x000000ff08087207 */ /* 0x000fe20000000000 */
[----:B------:R-:W-:-:S03]  /*2e30*/  VIADD R11, R11, 0x1 ;  /* 0x000000010b0b7836 */ /* 0x000fc60000000000 */
[----:B------:R-:W1:Y:S01]  /*2e40*/  LDS.128 R4, [R4+0x160] ;  /* 0x0001600004047984 */ /* 0x000e620000000c00 */
[----:B------:R-:W-:Y:S02]  /*2e50*/  PRMT R0, RZ, 0x654, R0 ;  /* 0x00000654ff007816 */ /* 0x000fe40000000000 */
[C---:B------:R-:W-:Y:S01]  /*2e60*/  ISETP.NE.AND P1, PT, R11.reuse, 0x2, PT ;  /* 0x000000020b00780c */ /* 0x040fe20003f25270 */
[----:B------:R-:W-:Y:S01]  /*2e70*/  @!PT LDS RZ, [RZ] ;  /* 0x00000000fffff984 */ /* 0x000fe20000000800 */
[----:B------:R-:W-:Y:S01]  /*2e80*/  @!PT LDS RZ, [RZ] ;  /* 0x00000000fffff984 */ /* 0x000fe20000000800 */
[----:B------:R-:W-:Y:S01]  /*2e90*/  @!PT LDS RZ, [RZ] ;  /* 0x00000000fffff984 */ /* 0x000fe20000000800 */
[----:B------:R-:W-:Y:S01]  /*2ea0*/  @!PT LDS RZ, [RZ] ;  /* 0x00000000fffff984 */ /* 0x000fe20000000800 */
[----:B------:R2:W-:Y:S06]  /*2eb0*/  MEMBAR.ALL.CTA ;  /* 0x0000000000007992 */ /* 0x0005ec0000008000 */
[----:B--2---:R-:W2:Y:S01]  /*2ec0*/  FENCE.VIEW.ASYNC.S ;  /* 0x00000000000073c6 */ /* 0x004ea20000000000 */
[----:B------:R-:W-:Y:S01]  /*2ed0*/  SEL R11, R11, RZ, P1 ;  /* 0x000000ff0b0b7207 */ /* 0x000fe20000800000 */
[----:B--2---:R2:W-:Y:S01]  /*2ee0*/  SYNCS.ARRIVE.TRANS64.RED.A1T0 RZ, [R0+URZ], RZ ;  /* 0x000000ff00ff79a7 */ /* 0x0045e200081004ff */
[----:B-1----:R-:W-:-:S02]  /*2ef0*/  LOP3.LUT P3, RZ, R6, 0x1, RZ, 0xc0, !PT ;  /* 0x0000000106ff7812 */ /* 0x002fc4000786c0ff */
[----:B------:R-:W-:-:S04]  /*2f00*/  SEL R4, RZ, 0x1, P1 ;  /* 0x00000001ff047807 */ /* 0x000fc80000800000 */
[----:B------:R-:W-:Y:S02]  /*2f10*/  LOP3.LUT R10, R10, R4, RZ, 0x3c, !PT ;  /* 0x000000040a0a7212 */ /* 0x000fe400078e3cff */
[----:B--2---:R-:W-:-:S04]  /*2f20*/  SEL R0, RZ, 0x1, P0 ;  /* 0x00000001ff007807 */ /* 0x004fc80000000000 */
[----:B------:R-:W-:Y:S01]  /*2f30*/  LOP3.LUT R9, R9, R0, RZ, 0x3c, !PT ;  /* 0x0000000009097212 */ /* 0x000fe200078e3cff */
[----:B------:R-:W-:Y:S06]  /*2f40*/  @P3 BRA `(.L_x_52) ;  /* 0xfffffffc002c3947 */ /* 0x000fec000383ffff */
[----:B------:R-:W-:Y:S01]  /*2f50*/  ULEA UR5, UR6, UR37, 0x3 ;  /* 0x0000002506057291 */ /* 0x000fe2000f8e18ff */
[----:B------:R-:W-:-:S08]  /*2f60*/  SHF.L.U32 R2, R12, 0x1f, RZ ;  /* 0x0000001f0c027819 */ /* 0x000fd000000006ff */
[----:B------:R-:W1:Y:S02]  /*2f70*/  SYNCS.PHASECHK.TRANS64 P0, [UR5+0xe0], R2 ;  /* 0x0000e002ff0075a7 */ /* 0x000e640008001005 */
[----:B-1----:R-:W-:Y:S05]  /*2f80*/  @P0 BRA `(.L_x_53) ;  /* 0x0000000000080947 */ /* 0x002fea0003800000 */
[----:B------:R-:W1:Y:S02]  /*2f90*/  SYNCS.PHASECHK.TRANS64.TRYWAIT P0, [UR5+0xe0], R2 ;  /* 0x0000e002ff0075a7 */ /* 0x000e640008001105 */
[----:B-1----:R-:W-:Y:S05]  /*2fa0*/  @!P0 BRA `(.L_x_54) ;  /* 0x0000005400808947 */ /* 0x002fea0003800000 */
.L_x_53:
[----:B------:R-:W-:-:S04]  /*2fb0*/  UIADD3 UR4, UPT, UPT, UR6, 0x1, URZ ;  /* 0x0000000106047890 */ /* 0x000fc8000fffe0ff */
[----:B------:R-:W-:-:S04]  /*2fc0*/  UISETP.NE.AND UP0, UPT, UR4, 0x2, UPT ;  /* 0x000000020400788c */ /* 0x000fc8000bf05270 */
[----:B------:R-:W-:Y:S02]  /*2fd0*/  USEL UR7, URZ, 0x1, UP0 ;  /* 0x00000001ff077887 */ /* 0x000fe40008000000 */
[----:B------:R-:W-:-:S04]  /*2fe0*/  USEL UR4, UR4, URZ, UP0 ;  /* 0x000000ff04047287 */ /* 0x000fc80008000000 */
[----:B------:R-:W-:Y:S01]  /*2ff0*/  ULEA UR4, UR4, UR37, 0x3 ;  /* 0x0000002504047291 */ /* 0x000fe2000f8e18ff */
[----:B-1----:R-:W-:-:S04]  /*3000*/  LOP3.LUT R2, R12, UR7, RZ, 0x3c, !PT ;  /* 0x000000070c027c12 */ /* 0x002fc8000f8e3cff */
[----:B------:R-:W-:-:S04]  /*3010*/  SHF.L.U32 R0, R2, 0x1f, RZ ;  /* 0x0000001f02007819 */ /* 0x000fc800000006ff */
[----:B------:R-:W1:Y:S02]  /*3020*/  SYNCS.PHASECHK.TRANS64 P0, [UR4+0xe0], R0 ;  /* 0x0000e000ff0075a7 */ /* 0x000e640008001004 */
[----:B-1----:R-:W-:Y:S05]  /*3030*/  @P0 EXIT ;  /* 0x000000000000094d */ /* 0x002fea0003800000 */
[----:B------:R-:W-:Y:S02]  /*3040*/  SHF.L.U32 R2, R2, 0x1f, RZ ;  /* 0x0000001f02027819 */ /* 0x000fe400000006ff */
[----:B------:R-:W-:-:S07]  /*3050*/  MOV R0, UR4 ;  /* 0x0000000400007c02 */ /* 0x000fce0008000f00 */
.L_x_55:
[----:B-1----:R1:W2:Y:S02]  /*3060*/  SYNCS.PHASECHK.TRANS64.TRYWAIT P0, [R0+URZ+0xe0], R2 ;  /* 0x0000e002000075a7 */ /* 0x0022a400080011ff */
[----:B--2---:R-:W-:Y:S05]  /*3070*/  @!P0 NANOSLEEP.SYNCS 0x989680 ;  /* 0x009896800000895d */ /* 0x004fea0003900000 */
[----:B------:R-:W2:Y:S02]  /*3080*/  @!P0 SYNCS.PHASECHK.TRANS64 P0, [R0+URZ+0xe0], R2 ;  /* 0x0000e002000085a7 */ /* 0x000ea400080010ff */
[----:B--2---:R-:W-:Y:S05]  /*3090*/  @P0 EXIT ;  /* 0x000000000000094d */ /* 0x004fea0003800000 */
[----:B------:R-:W-:Y:S05]  /*30a0*/  BRA `(.L_x_55) ;  /* 0xfffffffc00ec7947 */ /* 0x000fea000383ffff */
.L_x_48:
[----:B------:R-:W-:-:S09]  /*30b0*/  UISETP.NE.AND UP1, UPT, UR8, URZ, UPT ;  /* 0x000000ff0800728c */ /* 0x000fd2000bf25270 */
[----:B------:R-:W-:Y:S05]  /*30c0*/  BRA.U UP1, `(.L_x_56) ;  /* 0x0000000d01cc7547 */ /* 0x000fea000b800000 */
[----:B------:R-:W-:Y:S01]  /*30d0*/  UMOV UR4, 0x40 ;  /* 0x0000004000047882 */ /* 0x000fe20000000000 */
[----:B------:R-:W-:Y:S01]  /*30e0*/  NOP ;  /* 0x0000000000007918 */ /* 0x000fe20000000000 */
[----:B------:R-:W-:Y:S01]  /*30f0*/  ULEA UR4, UR37, UR4, 0x18 ;  /* 0x0000000425047291 */ /* 0x000fe2000f8ec0ff */
[----:B------:R-:W-:Y:S02]  /*3100*/  UMOV UR5, 0x400 ;  /* 0x0000040000057882 */ /* 0x000fe40000000000 */
[----:B------:R-:W-:-:S06]  /*3110*/  ULEA UR37, UR37, UR5, 0x18 ;  /* 0x0000000525257291 */ /* 0x000fcc000f8ec0ff */
[----:B------:R-:W1:Y:S02]  /*3120*/  LDS.U8 R0, [UR4+0x1c] ;  /* 0x00001c04ff007984 */ /* 0x000e640008000000 */
[----:B-1----:R-:W-:-:S13]  /*3130*/  ISETP.NE.AND P0, PT, R0, RZ, PT ;  /* 0x000000ff0000720c */ /* 0x002fda0003f05270 */
[----:B------:R-:W-:Y:S05]  /*3140*/  @P0 BRA `(.L_x_57) ;  /* 0x0000000000580947 */ /* 0x000fea0003800000 */
[----:B------:R-:W-:-:S13]  /*3150*/  ELECT P0, URZ, PT ;  /* 0x0000000000ff782f */ /* 0x000fda0003800000 */
[----:B------:R-:W-:Y:S05]  /*3160*/  @!P0 BRA `(.L_x_58) ;  /* 0x0000000000608947 */ /* 0x000fea0003800000 */
[----:B------:R-:W-:Y:S01]  /*3170*/  UMOV UR5, 0x10 ;  /* 0x0000001000057882 */ /* 0x000fe20000000000 */
[----:B------:R-:W-:Y:S01]  /*3180*/  HFMA2 R0, -RZ, RZ, 0, 5.9604644775390625e-08 ;  /* 0x00000001ff007431 */ /* 0x000fe200000001ff */
[----:B------:R-:W-:-:S03]  /*3190*/  MOV R2, 0xffff ;  /* 0x0000ffff00027802 */ /* 0x000fc60000000f00 */
[----:B------:R-:W-:Y:S04]  /*31a0*/  DEPBAR.LE SB1, 0x36 ;  /* 0x00009d800000791a */ /* 0x000fe80000000000 */
[----:B------:R-:W1:Y:S02]  /*31b0*/  UTCATOMSWS.FIND_AND_SET.ALIGN UP0, UR5, UR5 ;  /* 0x00000005000575e3 */ /* 0x000e640008000800 */
[----:B-1----:R-:W-:Y:S01]  /*31c0*/  MOV R3, UR5 ;  /* 0x0000000500037c02 */ /* 0x002fe20008000f00 */
[----:B------:R-:W-:Y:S06]  /*31d0*/  BRA.U UP0, `(.L_x_59) ;  /* 0x0000000100187547 */ /* 0x000fec000b800000 */
.L_x_60:
[----:B------:R-:W-:Y:S05]  /*31e0*/  NANOSLEEP 0x64 ;  /* 0x000000640000795d */ /* 0x000fea0003800000 */
[----:B------:R-:W-:-:S05]  /*31f0*/  UMOV UR5, 0x10 ;  /* 0x0000001000057882 */ /* 0x000fca0000000000 */
[----:B------:R-:W-:Y:S04]  /*3200*/  DEPBAR.LE SB1, 0x36 ;  /* 0x00009d800000791a */ /* 0x000fe80000000000 */
[----:B------:R-:W1:Y:S02]  /*3210*/  UTCATOMSWS.FIND_AND_SET.ALIGN UP0, UR5, UR5 ;  /* 0x00000005000575e3 */ /* 0x000e640008000800 */
[----:B-1----:R-:W-:Y:S01]  /*3220*/  MOV R3, UR5 ;  /* 0x0000000500037c02 */ /* 0x002fe20008000f00 */
[----:B------:R-:W-:Y:S05]  /*3230*/  BRA.U !UP0, `(.L_x_60) ;  /* 0xfffffffd08e87547 */ /* 0x000fea000b83ffff */
.L_x_59:
[-C--:B------:R-:W-:Y:S02]  /*3240*/  SHF.L.U32 R2, R2, R3.reuse, RZ ;  /* 0x0000000302027219 */ /* 0x080fe400000006ff */
[----:B------:R-:W-:Y:S01]  /*3250*/  SHF.L.U32 R0, R0, R3, RZ ;  /* 0x0000000300007219 */ /* 0x000fe200000006ff */
[----:B------:R-:W-:Y:S02]  /*3260*/  IMAD.SHL.U32 R3, R3, 0x20, RZ ;  /* 0x0000002003037824 */ /* 0x000fe400078e00ff */
[----:B------:R1:W-:Y:S04]  /*3270*/  ATOMS.OR RZ, [UR4+0x14], R2 ;  /* 0x00001402ffff798c */ /* 0x0003e8000b000004 */
[----:B------:R1:W-:Y:S04]  /*3280*/  ATOMS.OR RZ, [UR4+0x18], R0 ;  /* 0x00001800ffff798c */ /* 0x0003e8000b000004 */
[----:B------:R1:W-:Y:S01]  /*3290*/  STS [UR37+0x180], R3 ;  /* 0x00018003ff007988 */ /* 0x0003e20008000825 */
[----:B------:R-:W-:Y:S05]  /*32a0*/  BRA `(.L_x_58) ;  /* 0x0000000000107947 */ /* 0x000fea0003800000 */
.L_x_57:
[----:B------:R-:W-:Y:S02]  /*32b0*/  MOV R0, 0xffffffff ;  /* 0xffffffff00007802 */ /* 0x000fe40000000f00 */
[----:B------:R-:W-:-:S03]  /*32c0*/  MOV R2, 0x32f0 ;  /* 0x000032f000027802 */ /* 0x000fc60000000f00 */
[----:B------:R1:W-:Y:S04]  /*32d0*/  STS [UR37+0x180], R0 ;  /* 0x00018000ff007988 */ /* 0x0003e80008000825 */
[----:B-1-3-5:R-:W-:Y:S05]  /*32e0*/  CALL.REL.NOINC `($__internal_1_$__cuda_sm10x_tcgen05_guardrail_trap_phase_invalid_during_alloc) ;  /* 0x0000005800c87944 */ /* 0x02afea0003c00000 */
.L_x_58:
[----:B------:R-:W-:Y:S05]  /*32f0*/  WARPSYNC.ALL ;  /* 0x0000000000007948 */ /* 0x000fea0003800000 */
[----:B------:R-:W2:Y:S01]  /*3300*/  S2UR UR5, SR_CgaCtaId ;  /* 0x00000000000579c3 */ /* 0x000ea20000008800 */
[----:B------:R-:W-:Y:S01]  /*3310*/  UMOV UR4, 0x400 ;  /* 0x0000040000047882 */ /* 0x000fe20000000000 */
[----:B------:R-:W-:-:S06]  /*3320*/  NOP ;  /* 0x0000000000007918 */ /* 0x000fcc0000000000 */
[----:B------:R-:W-:Y:S06]  /*3330*/  BAR.ARV 0x6, 0xa0 ;  /* 0x0182800000007b1d */ /* 0x000fec0000002000 */
[----:B------:R-:W4:Y:S01]  /*3340*/  LDCU UR7, c[0x0][0x38c] ;  /* 0x00007180ff0777ac */ /* 0x000f220008000800 */
[----:B------:R-:W-:Y:S01]  /*3350*/  IMAD.MOV.U32 R11, RZ, RZ, 0x1 ;  /* 0x00000001ff0b7424 */ /* 0x000fe200078e00ff */
[----:B------:R-:W-:Y:S01]  /*3360*/  CS2R R8, SRZ ;  /* 0x0000000000087805 */ /* 0x000fe2000001ff00 */
[----:B------:R-:W-:Y:S01]  /*3370*/  IMAD.MOV.U32 R10, RZ, RZ, RZ ;  /* 0x000000ffff0a7224 */ /* 0x000fe200078e00ff */
[----:B------:R-:W3:Y:S01]  /*3380*/  LDCU UR6, c[0x0][0x38c] ;  /* 0x00007180ff0677ac */ /* 0x000ee20008000800 */
[----:B------:R-:W-:Y:S01]  /*3390*/  UMOV UR15, URZ ;  /* 0x000000ff000f7c82 */ /* 0x000fe20008000000 */
[----:B------:R-:W-:Y:S01]  /*33a0*/  UMOV UR14, URZ ;  /* 0x000000ff000e7c82 */ /* 0x000fe20008000000 */
[----:B--2---:R-:W-:Y:S01]  /*33b0*/  ULEA UR5, UR5, UR4, 0x18 ;  /* 0x0000000405057291 */ /* 0x004fe2000f8ec0ff */
[----:B------:R-:W-:Y:S01]  /*33c0*/  UMOV UR24, 0x0 ;  /* 0x0000000000187882 */ /* 0x000fe20000000000 */
[----:B------:R-:W-:-:S02]  /*33d0*/  UMOV UR25, 0x4218910 ;  /* 0x0421891000197882 */ /* 0x000fc40000000000 */
[----:B------:R-:W-:Y:S02]  /*33e0*/  UIADD3 UR10, UPT, UPT, UR5, 0x8800, URZ ;  /* 0x00008800050a7890 */ /* 0x000fe4000fffe0ff */
[----:B------:R-:W-:Y:S02]  /*33f0*/  UIADD3 UR11, UPT, UPT, UR5, 0x18800, URZ ;  /* 0x00018800050b7890 */ /* 0x000fe4000fffe0ff */
[----:B----4-:R-:W-:Y:S01]  /*3400*/  UIADD3 UR7, UPT, UPT, UR7, 0x1f, URZ ;  /* 0x0000001f07077890 */ /* 0x010fe2000fffe0ff */
[----:B-1----:R-:W1:Y:S01]  /*3410*/  LDS R0, [UR5+0x180] ;  /* 0x00018005ff007984 */ /* 0x002e620008000800 */
[----:B------:R-:W-:Y:S02]  /*3420*/  USHF.R.U32.HI UR10, URZ, 0x4, UR10 ;  /* 0x00000004ff0a7899 */ /* 0x000fe4000801160a */
[----:B------:R-:W-:Y:S02]  /*3430*/  USHF.R.S32.HI UR4, URZ, 0x1f, UR7 ;  /* 0x0000001fff047899 */ /* 0x000fe40008011407 */
[----:B------:R-:W-:-:S02]  /*3440*/  USHF.R.U32.HI UR11, URZ, 0x4, UR11 ;  /* 0x00000004ff0b7899 */ /* 0x000fc4000801160b */
[----:B------:R-:W-:Y:S02]  /*3450*/  ULEA.HI UR4, UR4, UR7, URZ, 0x5 ;  /* 0x0000000704047291 */ /* 0x000fe4000f8f28ff */
[----:B------:R-:W-:Y:S02]  /*3460*/  ULOP3.LUT UR10, UR10, 0x3fff, URZ, 0xc0, !UPT ;  /* 0x00003fff0a0a7892 */ /* 0x000fe4000f8ec0ff */
[----:B------:R-:W-:Y:S02]  /*3470*/  USHF.R.S32.HI UR4, URZ, 0x5, UR4 ;  /* 0x00000005ff047899 */ /* 0x000fe40008011404 */
[----:B------:R-:W-:Y:S02]  /*3480*/  ULOP3.LUT UR11, UR11, 0x3fff, URZ, 0xc0, !UPT ;  /* 0x00003fff0b0b7892 */ /* 0x000fe4000f8ec0ff */
[----:B------:R-:W-:Y:S01]  /*3490*/  UISETP.LT.AND UP0, UPT, UR4, 0x1, UPT ;  /* 0x000000010400788c */ /* 0x000fe2000bf01270 */
[----:B------:R-:W-:Y:S01]  /*34a0*/  UMOV UR22, 0x0 ;  /* 0x0000000000167882 */ /* 0x000fe20000000000 */
[----:B------:R-:W-:-:S02]  /*34b0*/  UMOV UR23, 0x4218910 ;  /* 0x0421891000177882 */ /* 0x000fc40000000000 */
[----:B------:R-:W-:Y:S02]  /*34c0*/  USEL UR9, UR4, 0x1, !UP0 ;  /* 0x0000000104097887 */ /* 0x000fe4000c000000 */
[----:B------:R-:W-:Y:S02]  /*34d0*/  ULOP3.LUT UR10, UR10, 0x1000000, URZ, 0xfc, !UPT ;  /* 0x010000000a0a7892 */ /* 0x000fe4000f8efcff */
[----:B------:R-:W-:Y:S02]  /*34e0*/  ULOP3.LUT UR11, UR11, 0x1000000, URZ, 0xfc, !UPT ;  /* 0x010000000b0b7892 */ /* 0x000fe4000f8efcff */
[----:B------:R-:W-:Y:S02]  /*34f0*/  UIADD3 UR9, UPT, UPT, -UR9, URZ, URZ ;  /* 0x000000ff09097290 */ /* 0x000fe4000fffe1ff */
[----:B---3--:R-:W-:Y:S01]  /*3500*/  UISETP.GE.AND UP3, UPT, UR6, 0x1, UPT ;  /* 0x000000010600788c */ /* 0x008fe2000bf66270 */
[----:B------:R-:W-:Y:S01]  /*3510*/  UMOV UR20, 0x0 ;  /* 0x0000000000147882 */ /* 0x000fe20000000000 */
[----:B------:R-:W-:Y:S01]  /*3520*/  UMOV UR21, 0x4218910 ;  /* 0x0421891000157882 */ /* 0x000fe20000000000 */
[----:B------:R-:W-:Y:S01]  /*3530*/  UMOV UR18, 0x0 ;  /* 0x0000000000127882 */ /* 0x000fe20000000000 */
[----:B------:R-:W-:Y:S01]  /*3540*/  UMOV UR19, 0x4218910 ;  /* 0x0421891000137882 */ /* 0x000fe20000000000 */
[----:B-1----:R-:W-:-:S15]  /*3550*/  R2UR UR16, R0 ;  /* 0x00000000001072ca */ /* 0x002fde00000e0000 */
.L_x_67:
[----:B------:R-:W-:Y:S02]  /*3560*/  LEA R0, R10, UR5, 0x3 ;  /* 0x000000050a007c11 */ /* 0x000fe4000f8e18ff */
[----:B------:R-:W-:Y:S02]  /*3570*/  SHF.L.U32 R2, R9, 0x1f, RZ ;  /* 0x0000001f09027819 */ /* 0x000fe400000006ff */
[----:B------:R-:W-:Y:S01]  /*3580*/  PLOP3.LUT P0, PT, PT, PT, UP3, 0x80, 0x8 ;  /* 0x000000000008781c */ /* 0x000fe20003f0f038 */
[----:B------:R-:W-:Y:S01]  /*3590*/  VIADD R3, R0, 0xe0 ;  /* 0x000000e000037836 */ /* 0x000fe20000000000 */
[----:B-1----:R-:W1:Y:S02]  /*35a0*/  SYNCS.PHASECHK.TRANS64.TRYWAIT P1, [R0+URZ+0xd0], R2 ;  /* 0x0000d002000075a7 */ /* 0x002e6400080211ff */
[----:B-1-3--:R-:W-:Y:S09]  /*35b0*/  @!P1 BRA `(.L_x_61) ;  /* 0x0000005000149947 */ /* 0x00aff20003800000 */
.L_x_162:
[----:B------:R-:W-:Y:S01]  /*35c0*/  LEA R4, R10, UR5, 0x4 ;  /* 0x000000050a047c11 */ /* 0x000fe2000f8e20ff */
[----:B------:R-:W-:Y:S01]  /*35d0*/  @UP3 ULEA UR6, UR14, UR5, 0x3 ;  /* 0x000000050e063291 */ /* 0x000fe2000f8e18ff */
[----:B------:R-:W-:Y:S01]  /*35e0*/  PLOP3.LUT P2, PT, PT, PT, PT, 0x80, 0x8 ;  /* 0x000000000008781c */ /* 0x000fe20003f4f070 */
[----:B------:R-:W-:Y:S01]  /*35f0*/  ULEA UR7, UR15, UR5, 0x3 ;  /* 0x000000050f077291 */ /* 0x000fe2000f8e18ff */
[----:B------:R-:W-:Y:S02]  /*3600*/  PRMT R3, RZ, 0x654, R3 ;  /* 0x00000654ff037816 */ /* 0x000fe40000000003 */
[----:B------:R-:W2:Y:S01]  /*3610*/  LDS.128 R4, [R4+0x160] ;  /* 0x0001600004047984 */ /* 0x000ea20000000c00 */
[----:B-1----:R-:W-:Y:S02]  /*3620*/  @P0 SHF.L.U32 R2, R8, 0x1f, RZ ;  /* 0x0000001f08020819 */ /* 0x002fe400000006ff */
[----:B------:R-:W-:Y:S01]  /*3630*/  SHF.L.U32 R0, R11, 0x1f, RZ ;  /* 0x0000001f0b007819 */ /* 0x000fe200000006ff */
[----:B------:R-:W-:Y:S01]  /*3640*/  @!PT LDS RZ, [RZ] ;  /* 0x00000000fffff984 */ /* 0x000fe20000000800 */
[----:B------:R-:W-:Y:S01]  /*3650*/  @!PT LDS RZ, [RZ] ;  /* 0x00000000fffff984 */ /* 0x000fe20000000800 */
[----:B------:R-:W-:Y:S01]  /*3660*/  @!PT LDS RZ, [RZ] ;  /* 0x00000000fffff984 */ /* 0x000fe20000000800 */
[----:B------:R-:W-:Y:S01]  /*3670*/  @!PT LDS RZ, [RZ] ;  /* 0x00000000fffff984 */ /* 0x000fe20000000800 */
[----:B------:R1:W-:Y:S06]  /*3680*/  MEMBAR.ALL.CTA ;  /* 0x0000000000007992 */ /* 0x0003ec0000008000 */
[----:B-1----:R-:W1:Y:S02]  /*3690*/  FENCE.VIEW.ASYNC.S ;  /* 0x00000000000073c6 */ /* 0x002e640000000000 */
[----:B-1----:R1:W-:Y:S01]  /*36a0*/  SYNCS.ARRIVE.TRANS64.RED.A1T0 RZ, [R3+URZ], RZ ;  /* 0x000000ff03ff79a7 */ /* 0x0023e200081004ff */
[----:B------:R1:W3:Y:S01]  /*36b0*/  @P0 SYNCS.PHASECHK.TRANS64.TRYWAIT P2, [UR6], R2 ;  /* 0x00000002ff0005a7 */ /* 0x0002e20008041106 */
[----:B------:R-:W-:Y:S01]  /*36c0*/  ULEA.HI UR6, UR15, UR15, URZ, 0x1 ;  /* 0x0000000f0f067291 */ /* 0x000fe2000f8f08ff */
[----:B--2---:R-:W-:-:S03]  /*36d0*/  LOP3.LUT P1, RZ, R6, 0x1, RZ, 0xc0, !PT ;  /* 0x0000000106ff7812 */ /* 0x004fc6000782c0ff */
[----:B------:R-:W-:Y:S02]  /*36e0*/  USHF.L.U32 UR8, UR6, 0x6, URZ ;  /* 0x0000000606087899 */ /* 0x000fe400080006ff */
[----:B------:R-:W-:Y:S02]  /*36f0*/  ULOP3.LUT UR6, UR6, 0xffe, URZ, 0xc0, !UPT ;  /* 0x00000ffe06067892 */ /* 0x000fe4000f8ec0ff */
[----:B------:R-:W-:Y:S02]  /*3700*/  ULOP3.LUT UR8, UR8, 0xffffff80, URZ, 0xc0, !UPT ;  /* 0xffffff8008087892 */ /* 0x000fe4000f8ec0ff */
[----:B------:R-:W-:Y:S02]  /*3710*/  UIADD3 UR6, UPT, UPT, -UR6, UR15, URZ ;  /* 0x0000000f06067290 */ /* 0x000fe4000fffe1ff */
[----:B------:R-:W-:Y:S01]  /*3720*/  UIADD3 UR8, UPT, UPT, UR16, UR8, URZ ;  /* 0x0000000810087290 */ /* 0x000fe2000fffe0ff */
[----:B------:R-:W2:Y:S03]  /*3730*/  SYNCS.PHASECHK.TRANS64.TRYWAIT P0, [UR7+0x110], R0 ;  /* 0x00011000ff0075a7 */ /* 0x000ea60008001107 */
[----:B------:R-:W-:Y:S01]  /*3740*/  ULEA UR8, UR6, UR8, 0x14 ;  /* 0x0000000806087291 */ /* 0x000fe2000f8ea0ff */
[----:B-123--:R-:W-:Y:S11]  /*3750*/  @!P0 BRA `(.L_x_62) ;  /* 0x0000004c00c08947 */ /* 0x00eff60003800000 */
.L_x_164:
[----:B------:R-:W-:Y:S01]  /*3760*/  IADD3 R10, PT, PT, R10, 0x1, RZ ;  /* 0x000000010a0a7810 */ /* 0x000fe20007ffe0ff */
[----:B------:R-:W-:Y:S06]  /*3770*/  BRA.U !UP3, `(.L_x_63) ;  /* 0x000000010bc07547 */ /* 0x000fec000b800000 */
[----:B------:R-:W-:Y:S01]  /*3780*/  UPLOP3.LUT UP4, UPT, UPT, UPT, UPT, 0x40, 0x4 ;  /* 0x000000000004789c */ /* 0x000fe20003f8e870 */
[----:B------:R-:W-:Y:S01]  /*3790*/  UMOV UR13, UR9 ;  /* 0x00000009000d7c82 */ /* 0x000fe20008000000 */
[----:B------:R-:W-:Y:S01]  /*37a0*/  UMOV UR12, UR4 ;  /* 0x00000004000c7c82 */ /* 0x000fe20008000000 */
[----:B------:R-:W-:-:S08]  /*37b0*/  UMOV UR17, UR14 ;  /* 0x0000000e00117c82 */ /* 0x000fd00008000000 */
.L_x_66:
[----:B------:R-:W-:Y:S02]  /*37c0*/  UIADD3 UR13, UPT, UPT, UR13, 0x1, URZ ;  /* 0x000000010d0d7890 */ /* 0x000fe4000fffe0ff */
[----:B--2---:R-:W-:Y:S02]  /*37d0*/  ULEA UR6, UR17, UR5, 0x3 ;  /* 0x0000000511067291 */ /* 0x004fe4000f8e18ff */
[----:B------:R-:W-:Y:S01]  /*37e0*/  UISETP.NE.AND UP0, UPT, UR13, URZ, UPT ;  /* 0x000000ff0d00728c */ /* 0x000fe2000bf05270 */
[----:B---3--:R-:W-:Y:S10]  /*37f0*/  @P2 BRA `(.L_x_64) ;  /* 0x00000000000c2947 */ /* 0x008ff40003800000 */
[----:B-1----:R-:W-:Y:S04]  /*3800*/  SHF.L.U32 R2, R8, 0x1f, RZ ;  /* 0x0000001f08027819 */ /* 0x002fe800000006ff */
[----:B------:R-:W1:Y:S02]  /*3810*/  SYNCS.PHASECHK.TRANS64.TRYWAIT P0, [UR6], R2 ;  /* 0x00000002ff0075a7 */ /* 0x000e640008001106 */
[----:B-1----:R-:W-:Y:S05]  /*3820*/  @!P0 BRA `(.L_x_65) ;  /* 0x0000004c00a48947 */ /* 0x002fea0003800000 */
.L_x_64:
[----:B------:R-:W-:Y:S01]  /*3830*/  UISETP.NE.AND UP1, UPT, UR12, 0x1, UPT ;  /* 0x000000010c00788c */ /* 0x000fe2000bf25270 */
[----:B------:R-:W-:Y:S01]  /*3840*/  PLOP3.LUT P2, PT, PT, PT, PT, 0x80, 0x8 ;  /* 0x000000000008781c */ /* 0x000fe20003f4f070 */
[----:B------:R-:W-:Y:S02]  /*3850*/  UIADD3 UR14, UPT, UPT, UR17, 0x1, URZ ;  /* 0x00000001110e7890 */ /* 0x000fe4000fffe0ff */
[----:B------:R-:W-:Y:S02]  /*3860*/  ULEA UR28, UR17, UR11, 0xa ;  /* 0x0000000b111c7291 */ /* 0x000fe4000f8e50ff */
[----:B------:R-:W-:Y:S01]  /*3870*/  UISETP.NE.AND UP2, UPT, UR14, 0x8, UPT ;  /* 0x000000080e00788c */ /* 0x000fe2000bf45270 */
[----:B------:R-:W-:Y:S01]  /*3880*/  PLOP3.LUT P0, PT, PT, PT, UP1, 0x80, 0x8 ;  /* 0x000000000008781c */ /* 0x000fe20003f0f018 */
[----:B------:R-:W-:Y:S02]  /*3890*/  UIADD3 UR40, UPT, UPT, UR28, 0x40, URZ ;  /* 0x000000401c287890 */ /* 0x000fe4000fffe0ff */
[----:B------:R-:W-:Y:S02]  /*38a0*/  USEL UR27, URZ, 0x1, UP2 ;  /* 0x00000001ff1b7887 */ /* 0x000fe40009000000 */
[----:B------:R-:W-:Y:S02]  /*38b0*/  USEL UR14, UR14, URZ, UP2 ;  /* 0x000000ff0e0e7287 */ /* 0x000fe40009000000 */
[----:B------:R-:W-:Y:S02]  /*38c0*/  UIADD3 UR36, UPT, UPT, UR28, 0x80, URZ ;  /* 0x000000801c247890 */ /* 0x000fe4000fffe0ff */
[----:B------:R-:W-:Y:S01]  /*38d0*/  @UP1 ULEA UR26, UR14, UR5, 0x3 ;  /* 0x000000050e1a1291 */ /* 0x000fe2000f8e18ff */
[----:B------:R-:W-:Y:S01]  /*38e0*/  LOP3.LUT R8, R8, UR27, RZ, 0x3c, !PT ;  /* 0x0000001b08087c12 */ /* 0x000fe2000f8e3cff */
[----:B------:R-:W-:Y:S02]  /*38f0*/  UIADD3 UR32, UPT, UPT, UR28, 0xc0, URZ ;  /* 0x000000c01c207890 */ /* 0x000fe4000fffe0ff */
[----:B------:R-:W-:Y:S01]  /*3900*/  UIADD3 UR6, UPT, UPT, UR6, 0x40, URZ ;  /* 0x0000004006067890 */ /* 0x000fe2000fffe0ff */
[----:B-1----:R-:W-:Y:S01]  /*3910*/  @P0 SHF.L.U32 R0, R8, 0x1f, RZ ;  /* 0x0000001f08000819 */ /* 0x002fe200000006ff */
[----:B------:R-:W-:Y:S01]  /*3920*/  UIADD3 UR12, UPT, UPT, UR12, -0x1, URZ ;  /* 0xffffffff0c0c7890 */ /* 0x000fe2000fffe0ff */
[----:B------:R-:W-:Y:S02]  /*3930*/  UMOV UR29, 0x20004020 ;  /* 0x20004020001d7882 */ /* 0x000fe40000000000 */
[----:B------:R2:W3:Y:S01]  /*3940*/  @P0 SYNCS.PHASECHK.TRANS64.TRYWAIT P2, [UR26], R0 ;  /* 0x00000000ff0005a7 */ /* 0x0004e2000804111a */
[----:B------:R-:W-:Y:S01]  /*3950*/  ULEA UR26, UR17, UR10, 0x9 ;  /* 0x0000000a111a7291 */ /* 0x000fe2000f8e48ff */
[----:B------:R-:W-:Y:S01]  /*3960*/  UMOV UR27, 0x20004020 ;  /* 0x20004020001b7882 */ /* 0x000fe20000000000 */
[----:B------:R-:W-:Y:S02]  /*3970*/  UMOV UR41, 0x20004020 ;  /* 0x2000402000297882 */ /* 0x000fe40000000000 */
[----:B------:R-:W-:Y:S02]  /*3980*/  UIADD3 UR38, UPT, UPT, UR26, 0x40, URZ ;  /* 0x000000401a267890 */ /* 0x000fe4000fffe0ff */
[----:B------:R-:W-:Y:S02]  /*3990*/  UIADD3 UR34, UPT, UPT, UR26, 0x80, URZ ;  /* 0x000000801a227890 */ /* 0x000fe4000fffe0ff */
[----:B------:R-:W-:Y:S01]  /*39a0*/  UIADD3 UR30, UPT, UPT, UR26, 0xc0, URZ ;  /* 0x000000c01a1e7890 */ /* 0x000fe2000fffe0ff */
[----:B------:R2:W-:Y:S01]  /*39b0*/  UTCHMMA gdesc[UR26], gdesc[UR28], tmem[UR8], tmem[UR24], idesc[UR25], UP4 ;  /* 0x00ff181c1a0075ea */ /* 0x0005e2000a000008 */
[----:B------:R-:W-:Y:S01]  /*39c0*/  UPLOP3.LUT UP4, UPT, UPT, UPT, UPT, 0x80, 0x8 ;  /* 0x000000000008789c */ /* 0x000fe20003f8f070 */
[----:B------:R-:W-:Y:S01]  /*39d0*/  UMOV UR39, 0x20004020 ;  /* 0x2000402000277882 */ /* 0x000fe20000000000 */
[----:B------:R-:W-:Y:S01]  /*39e0*/  UMOV UR37, 0x20004020 ;  /* 0x2000402000257882 */ /* 0x000fe20000000000 */
[----:B------:R2:W-:Y:S01]  /*39f0*/  UTCHMMA gdesc[UR38], gdesc[UR40], tmem[UR8], tmem[UR22], idesc[UR23], UPT ;  /* 0x00ff1628260075ea */ /* 0x0005e2000b800008 */
[----:B------:R-:W-:Y:S01]  /*3a00*/  UMOV UR35, 0x20004020 ;  /* 0x2000402000237882 */ /* 0x000fe20000000000 */
[----:B------:R-:W-:Y:S01]  /*3a10*/  UMOV UR33, 0x20004020 ;  /* 0x2000402000217882 */ /* 0x000fe20000000000 */
[----:B------:R-:W-:Y:S01]  /*3a20*/  UMOV UR31, 0x20004020 ;  /* 0x20004020001f7882 */ /* 0x000fe20000000000 */
[----:B------:R2:W-:Y:S01]  /*3a30*/  UTCHMMA gdesc[UR34], gdesc[UR36], tmem[UR8], tmem[UR20], idesc[UR21], UPT ;  /* 0x00ff1424220075ea */ /* 0x0005e2000b800008 */
[----:B------:R2:W-:Y:S01]  /*3a40*/  UTCHMMA gdesc[UR30], gdesc[UR32], tmem[UR8], tmem[UR18], idesc[UR19], UPT ;  /* 0x00ff12201e0075ea */ /* 0x0005e2000b800008 */
[----:B------:R2:W-:Y:S01]  /*3a50*/  UTCBAR [UR6], URZ ;  /* 0x000000ff060073e9 */ /* 0x0005e200080000ff */
[----:B------:R-:W-:Y:S01]  /*3a60*/  UMOV UR17, UR14 ;  /* 0x0000000e00117c82 */ /* 0x000fe20008000000 */
[----:B------:R-:W-:Y:S05]  /*3a70*/  BRA.U UP0, `(.L_x_66) ;  /* 0xfffffffd00507547 */ /* 0x000fea000b83ffff */
.L_x_63:
[----:B------:R-:W-:Y:S01]  /*3a80*/  UIADD3 UR15, UPT, UPT, UR15, 0x1, URZ ;  /* 0x000000010f0f7890 */ /* 0x000fe2000fffe0ff */
[C---:B------:R-:W-:Y:S01]  /*3a90*/  ISETP.NE.AND P0, PT, R10.reuse, 0x2, PT ;  /* 0x000000020a00780c */ /* 0x040fe20003f05270 */
[----:B------:R-:W-:Y:S02]  /*3aa0*/  UIADD3 UR7, UPT, UPT, UR7, 0xf0, URZ ;  /* 0x000000f007077890 */ /* 0x000fe4000fffe0ff */
[----:B------:R-:W-:Y:S01]  /*3ab0*/  UISETP.NE.AND UP0, UPT, UR15, 0x4, UPT ;  /* 0x000000040f00788c */ /* 0x000fe2000bf05270 */
[----:B-12---:R-:W-:Y:S02]  /*3ac0*/  SEL R0, RZ, 0x1, P0 ;  /* 0x00000001ff007807 */ /* 0x006fe40000000000 */
[----:B------:R-:W-:Y:S01]  /*3ad0*/  SEL R10, R10, RZ, P0 ;  /* 0x000000ff0a0a7207 */ /* 0x000fe20000000000 */
[----:B------:R-:W-:Y:S01]  /*3ae0*/  USEL UR6, URZ, 0x1, UP0 ;  /* 0x00000001ff067887 */ /* 0x000fe20008000000 */
[----:B------:R-:W-:Y:S01]  /*3af0*/  LOP3.LUT R9, R9, R0, RZ, 0x3c, !PT ;  /* 0x0000000009097212 */ /* 0x000fe200078e3cff */
[----:B------:R-:W-:Y:S01]  /*3b00*/  USEL UR15, UR15, URZ, UP0 ;  /* 0x000000ff0f0f7287 */ /* 0x000fe20008000000 */
[----:B------:R1:W-:Y:S03]  /*3b10*/  UTCBAR [UR7], URZ ;  /* 0x000000ff070073e9 */ /* 0x0003e600080000ff */
[----:B------:R-:W-:Y:S01]  /*3b20*/  LOP3.LUT R11, R11, UR6, RZ, 0x3c, !PT ;  /* 0x000000060b0b7c12 */ /* 0x000fe2000f8e3cff */
[----:B------:R-:W-:Y:S07]  /*3b30*/  @P1 BRA `(.L_x_67) ;  /* 0xfffffff800881947 */ /* 0x000fee000383ffff */
[----:B------:R-:W2:Y:S01]  /*3b40*/  S2UR UR4, SR_CgaCtaId ;  /* 0x00000000000479c3 */ /* 0x000ea20000008800 */
[----:B------:R-:W-:Y:S01]  /*3b50*/  ELECT P0, URZ, PT ;  /* 0x0000000000ff782f */ /* 0x000fe20003800000 */
[----:B------:R-:W-:Y:S01]  /*3b60*/  IMAD.MOV.U32 R0, RZ, RZ, 0x1 ;  /* 0x00000001ff007424 */ /* 0x000fe200078e00ff */
[----:B------:R-:W-:Y:S01]  /*3b70*/  UIADD3 UR5, UPT, UPT, UR5, 0x110, URZ ;  /* 0x0000011005057890 */ /* 0x000fe2000fffe0ff */
[----:B------:R-:W-:Y:S01]  /*3b80*/  SHF.L.U32 R2, R11, 0x1f, RZ ;  /* 0x0000001f0b027819 */ /* 0x000fe200000006ff */
[----:B------:R-:W-:-:S03]  /*3b90*/  UMOV UR6, 0x40 ;  /* 0x0000004000067882 */ /* 0x000fc60000000000 */
[----:B------:R-:W-:Y:S01]  /*3ba0*/  UVIRTCOUNT.DEALLOC.SMPOOL 0x80 ;  /* 0x000000800000784c */ /* 0x000fe20000000000 */
[----:B--2---:R-:W-:Y:S02]  /*3bb0*/  ULEA UR4, UR4, UR6, 0x18 ;  /* 0x0000000604047291 */ /* 0x004fe4000f8ec0ff */
[----:B------:R-:W-:-:S07]  /*3bc0*/  ULEA UR6, UR15, UR5, 0x3 ;  /* 0x000000050f067291 */ /* 0x000fce000f8e18ff */
[----:B------:R2:W-:Y:S02]  /*3bd0*/  @P0 STS.U8 [UR4+0x1c], R0 ;  /* 0x00001c00ff000988 */ /* 0x0005e40008000004 */
[----:B------:R-:W4:Y:S02]  /*3be0*/  SYNCS.PHASECHK.TRANS64.TRYWAIT P0, [UR6], R2 ;  /* 0x00000002ff0075a7 */ /* 0x000f240008001106 */
[----:B--2-4-:R-:W-:Y:S05]  /*3bf0*/  @!P0 BRA `(.L_x_68) ;  /* 0x0000004800c88947 */ /* 0x014fea0003800000 */
.L_x_167:
[----:B-1----:R-:W-:-:S04]  /*3c00*/  UIADD3 UR7, UPT, UPT, UR15, 0x1, URZ ;  /* 0x000000010f077890 */ /* 0x002fc8000fffe0ff */
[----:B------:R-:W-:-:S04]  /*3c10*/  UISETP.NE.AND UP0, UPT, UR7, 0x4, UPT ;  /* 0x000000040700788c */ /* 0x000fc8000bf05270 */
[----:B------:R-:W-:Y:S02]  /*3c20*/  USEL UR8, URZ, 0x1, UP0 ;  /* 0x00000001ff087887 */ /* 0x000fe40008000000 */
[----:B------:R-:W-:-:S04]  /*3c30*/  USEL UR7, UR7, URZ, UP0 ;  /* 0x000000ff07077287 */ /* 0x000fc80008000000 */
[----:B------:R-:W-:Y:S01]  /*3c40*/  ULEA UR6, UR7, UR5, 0x3 ;  /* 0x0000000507067291 */ /* 0x000fe2000f8e18ff */
[----:B--2---:R-:W-:-:S04]  /*3c50*/  LOP3.LUT R2, R11, UR8, RZ, 0x3c, !PT ;  /* 0x000000080b027c12 */ /* 0x004fc8000f8e3cff */
[----:B------:R-:W-:-:S04]  /*3c60*/  SHF.L.U32 R3, R2, 0x1f, RZ ;  /* 0x0000001f02037819 */ /* 0x000fc800000006ff */
[----:B------:R-:W1:Y:S02]  /*3c70*/  SYNCS.PHASECHK.TRANS64.TRYWAIT P0, [UR6], R3 ;  /* 0x00000003ff0075a7 */ /* 0x000e640008001106 */
[----:B-1----:R-:W-:Y:S05]  /*3c80*/  @!P0 BRA `(.L_x_69) ;  /* 0x0000004800bc8947 */ /* 0x002fea0003800000 */
.L_x_169:
        /* <DEDUP_REMOVED lines=9> */
.L_x_171:
[----:B------:R-:W-:-:S04]  /*3d20*/  UIADD3 UR7, UPT, UPT, UR7, 0x1, URZ ;  /* 0x0000000107077890 */ /* 0x000fc8000fffe0ff */
[----:B------:R-:W-:-:S04]  /*3d30*/  UISETP.NE.AND UP0, UPT, UR7, 0x4, UPT ;  /* 0x000000040700788c */ /* 0x000fc8000bf05270 */
[----:B------:R-:W-:Y:S02]  /*3d40*/  USEL UR6, URZ, 0x1, UP0 ;  /* 0x00000001ff067887 */ /* 0x000fe40008000000 */
[----:B------:R-:W-:-:S04]  /*3d50*/  USEL UR7, UR7, URZ, UP0 ;  /* 0x000000ff07077287 */ /* 0x000fc80008000000 */
[----:B------:R-:W-:Y:S01]  /*3d60*/  ULEA UR7, UR7, UR5, 0x3 ;  /* 0x0000000507077291 */ /* 0x000fe2000f8e18ff */
[----:B------:R-:W-:-:S04]  /*3d70*/  LOP3.LUT R2, R2, UR6, RZ, 0x3c, !PT ;  /* 0x0000000602027c12 */ /* 0x000fc8000f8e3cff */
[----:B------:R-:W-:-:S04]  /*3d80*/  SHF.L.U32 R2, R2, 0x1f, RZ ;  /* 0x0000001f02027819 */ /* 0x000fc800000006ff */
[----:B------:R-:W2:Y:S02]  /*3d90*/  SYNCS.PHASECHK.TRANS64.TRYWAIT P0, [UR7], R2 ;  /* 0x00000002ff0075a7 */ /* 0x000ea40008001107 */
[----:B--2---:R-:W-:Y:S05]  /*3da0*/  @!P0 BRA `(.L_x_71) ;  /* 0x0000004800a48947 */ /* 0x004fea0003800000 */
.L_x_173:
[----:B------:R-:W-:Y:S01]  /*3db0*/  NOP ;  /* 0x0000000000007918 */ /* 0x000fe20000000000 */
[----:B-1----:R-:W1:Y:S01]  /*3dc0*/  LDS R0, [UR4+0x14] ;  /* 0x00001404ff007984 */ /* 0x002e620008000800 */
[----:B------:R-:W-:Y:S01]  /*3dd0*/  ULOP3.LUT UR6, UR16, 0xffff, URZ, 0xc0, !UPT ;  /* 0x0000ffff10067892 */ /* 0x000fe2000f8ec0ff */
[----:B------:R-:W-:Y:S01]  /*3de0*/  UMOV UR8, 0xffff ;  /* 0x0000ffff00087882 */ /* 0x000fe20000000000 */
[----:B------:R-:W-:Y:S02]  /*3df0*/  UMOV UR5, 0x1 ;  /* 0x0000000100057882 */ /* 0x000fe40000000000 */
[----:B------:R-:W-:-:S04]  /*3e00*/  USHF.R.U32.HI UR6, URZ, 0x5, UR6 ;  /* 0x00000005ff067899 */ /* 0x000fc80008011606 */
[----:B------:R-:W-:Y:S02]  /*3e10*/  USHF.L.U32 UR8, UR8, UR6, URZ ;  /* 0x0000000608087299 */ /* 0x000fe400080006ff */
[----:B------:R-:W-:-:S04]  /*3e20*/  USHF.L.U32 UR5, UR5, UR6, URZ ;  /* 0x0000000605057299 */ /* 0x000fc800080006ff */
[----:B-1----:R-:W-:-:S04]  /*3e30*/  LOP3.LUT R0, R0, UR8, RZ, 0xc0, !PT ;  /* 0x0000000800007c12 */ /* 0x002fc8000f8ec0ff */
[----:B------:R-:W-:-:S13]  /*3e40*/  ISETP.NE.AND P0, PT, R0, UR8, PT ;  /* 0x0000000800007c0c */ /* 0x000fda000bf05270 */
[----:B------:R-:W-:Y:S05]  /*3e50*/  @P0 BRA `(.L_x_72) ;  /* 0x0000000000580947 */ /* 0x000fea0003800000 */
[----:B------:R-:W1:Y:S02]  /*3e60*/  LDS R0, [UR4+0x18] ;  /* 0x00001804ff007984 */ /* 0x000e640008000800 */
[----:B-1----:R-:W-:-:S04]  /*3e70*/  LOP3.LUT R0, R0, UR5, RZ, 0xc0, !PT ;  /* 0x0000000500007c12 */ /* 0x002fc8000f8ec0ff */
[----:B------:R-:W-:-:S13]  /*3e80*/  ISETP.NE.AND P0, PT, R0, UR5, PT ;  /* 0x0000000500007c0c */ /* 0x000fda000bf05270 */
[----:B------:R-:W-:Y:S05]  /*3e90*/  @P0 BRA `(.L_x_73) ;  /* 0x00000000003c0947 */ /* 0x000fea0003800000 */
[----:B------:R-:W1:Y:S01]  /*3ea0*/  S2R R2, SR_LANEID ;  /* 0x0000000000027919 */ /* 0x000e620000000000 */
[----:B------:R-:W-:Y:S01]  /*3eb0*/  ULOP3.LUT UR8, URZ, UR8, URZ, 0x33, !UPT ;  /* 0x00000008ff087292 */ /* 0x000fe2000f8e33ff */
[----:B------:R-:W-:Y:S02]  /*3ec0*/  VOTEU.ANY UR7, UPT, PT ;  /* 0x0000000000077886 */ /* 0x000fe400038e0100 */
[----:B------:R-:W-:-:S03]  /*3ed0*/  UFLO.U32 UR7, UR7 ;  /* 0x00000007000772bd */ /* 0x000fc600080e0000 */
[----:B------:R-:W-:-:S04]  /*3ee0*/  IMAD.U32 R0, RZ, RZ, UR8 ;  /* 0x00000008ff007e24 */ /* 0x000fc8000f8e00ff */
[----:B------:R2:W4:Y:S02]  /*3ef0*/  REDUX UR6, R0 ;  /* 0x00000000000673c4 */ /* 0x0005240000000000 */
[----:B------:R1:W-:Y:S02]  /*3f00*/  UTCATOMSWS.AND URZ, UR8 ;  /* 0x0000000800ff79e3 */ /* 0x0003e40008000000 */
[----:B-1----:R-:W-:Y:S02]  /*3f10*/  ISETP.EQ.U32.AND P0, PT, R2, UR7, PT ;  /* 0x0000000702007c0c */ /* 0x002fe4000bf02070 */
[----:B--2---:R-:W-:Y:S02]  /*3f20*/  LOP3.LUT R0, RZ, UR5, RZ, 0x33, !PT ;  /* 0x00000005ff007c12 */ /* 0x004fe4000f8e33ff */
[----:B----4-:R-:W-:Y:S02]  /*3f30*/  MOV R2, UR6 ;  /* 0x0000000600027c02 */ /* 0x010fe40008000f00 */
[----:B------:R-:W1:Y:S07]  /*3f40*/  REDUX UR5, R0 ;  /* 0x00000000000573c4 */ /* 0x000e6e0000000000 */
[----:B------:R2:W-:Y:S01]  /*3f50*/  @P0 ATOMS.AND RZ, [UR4+0x14], R2 ;  /* 0x00001402ffff098c */ /* 0x0005e2000a800004 */
[----:B-1----:R-:W-:-:S05]  /*3f60*/  IMAD.U32 R0, RZ, RZ, UR5 ;  /* 0x00000005ff007e24 */ /* 0x002fca000f8e00ff */
[----:B------:R2:W-:Y:S01]  /*3f70*/  @P0 ATOMS.AND RZ, [UR4+0x18], R0 ;  /* 0x00001800ffff098c */ /* 0x0005e2000a800004 */
[----:B------:R-:W-:Y:S05]  /*3f80*/  BRA `(.L_x_74) ;  /* 0x0000000000147947 */ /* 0x000fea0003800000 */
.L_x_73:
[----:B------:R-:W-:Y:S02]  /*3f90*/  MOV R2, 0x3fb0 ;  /* 0x00003fb000027802 */ /* 0x000fe40000000f00 */
[----:B---3-5:R-:W-:Y:S05]  /*3fa0*/  CALL.REL.NOINC `($__internal_0_$__cuda_sm10x_tcgen05_guardrail_trap_col_being_dealloced_not_returned_by_alloc) ;  /* 0x0000004c008c7944 */ /* 0x028fea0003c00000 */
[----:B------:R-:W-:Y:S05]  /*3fb0*/  BRA `(.L_x_74) ;  /* 0x0000000000087947 */ /* 0x000fea0003800000 */
.L_x_72:
[----:B------:R-:W-:Y:S02]  /*3fc0*/  MOV R2, 0x3fe0 ;  /* 0x00003fe000027802 */ /* 0x000fe40000000f00 */
[----:B---3-5:R-:W-:Y:S05]  /*3fd0*/  CALL.REL.NOINC `($__internal_2_$__cuda_sm10x_tcgen05_guardrail_trap_unallocated_columns_being_dealloced) ;  /* 0x0000004c00987944 */ /* 0x028fea0003c00000 */
.L_x_74:
[----:B------:R-:W-:Y:S01]  /*3fe0*/  NOP ;  /* 0x0000000000007918 */ /* 0x000fe20000000000 */
[----:B------:R-:W-:Y:S05]  /*3ff0*/  EXIT ;  /* 0x000000000000794d */ /* 0x000fea0003800000 */
.L_x_56:
[----:B------:R-:W-:-:S09]  /*4000*/  UISETP.NE.OR UP2, UPT, UR8, 0x3, !UP2 ;  /* 0x000000030800788c */ /* 0x000fd2000d745670 */
[----:B------:R-:W-:Y:S05]  /*4010*/  BRA.U UP2, `(.L_x_75) ;  /* 0x0000001102087547 */ /* 0x000fea000b800000 */
[----:B------:R-:W1:Y:S01]  /*4020*/  LDC R0, c[0x0][0xb30] ;  /* 0x0002cc00ff007b82 */ /* 0x000e620000000800 */
[----:B------:R-:W2:Y:S01]  /*4030*/  LDCU.64 UR8, c[0x0][0x888] ;  /* 0x00011100ff0877ac */ /* 0x000ea20008000a00 */
[----:B------:R-:W-:Y:S01]  /*4040*/  IMAD.MOV.U32 R30, RZ, RZ, 0x1 ;  /* 0x00000001ff1e7424 */ /* 0x000fe200078e00ff */
[----:B------:R-:W-:Y:S01]  /*4050*/  CS2R R28, SRZ ;  /* 0x00000000001c7805 */ /* 0x000fe2000001ff00 */
[----:B------:R-:W-:Y:S01]  /*4060*/  IMAD.MOV.U32 R25, RZ, RZ, 0x2000 ;  /* 0x00002000ff197424 */ /* 0x000fe200078e00ff */
[----:B------:R-:W4:Y:S03]  /*4070*/  LDCU.64 UR4, c[0x0][0x890] ;  /* 0x00011200ff0477ac */ /* 0x000f260008000a00 */
[----:B------:R-:W3:Y:S01]  /*4080*/  LDC R24, c[0x0][0x370] ;  /* 0x0000dc00ff187b82 */ /* 0x000ee20000000800 */
[----:B------:R-:W-:Y:S01]  /*4090*/  UMOV UR7, 0x400 ;  /* 0x0000040000077882 */ /* 0x000fe20000000000 */
[----:B------:R-:W-:-:S02]  /*40a0*/  UPLOP3.LUT UP1, UPT, UPT, UPT, UPT, 0x40, 0x4 ;  /* 0x000000000004789c */ /* 0x000fc40003f2e870 */
[----:B------:R-:W-:-:S04]  /*40b0*/  ULEA UR7, UR37, UR7, 0x18 ;  /* 0x0000000725077291 */ /* 0x000fc8000f8ec0ff */
[----:B------:R-:W3:Y:S01]  /*40c0*/  LDC R3, c[0x0][0xb0c] ;  /* 0x0002c300ff037b82 */ /* 0x000ee20000000800 */
[----:B------:R-:W-:Y:S02]  /*40d0*/  UIADD3 UR13, UPT, UPT, UR7, 0x98, URZ ;  /* 0x00000098070d7890 */ /* 0x000fe4000fffe0ff */
[----:B--2---:R-:W-:Y:S02]  /*40e0*/  UISETP.NE.U32.AND UP2, UPT, UR8, URZ, UPT ;  /* 0x000000ff0800728c */ /* 0x004fe4000bf45070 */
[----:B------:R-:W-:Y:S02]  /*40f0*/  UIADD3 UR33, UPT, UPT, UR7, 0x80, URZ ;  /* 0x0000008007217890 */ /* 0x000fe4000fffe0ff */
[----:B----4-:R-:W-:Y:S01]  /*4100*/  UISETP.NE.U32.AND UP3, UPT, UR4, URZ, UPT ;  /* 0x000000ff0400728c */ /* 0x010fe2000bf65070 */
[----:B------:R-:W2:Y:S01]  /*4110*/  LDC R18, c[0x0][0xb20] ;  /* 0x0002c800ff127b82 */ /* 0x000ea20000000800 */
[----:B-1----:R-:W-:Y:S01]  /*4120*/  ISETP.NE.AND P1, PT, R0, 0x1, PT ;  /* 0x000000010000780c */ /* 0x002fe20003f25270 */
[----:B------:R-:W-:-:S02]  /*4130*/  UISETP.NE.AND.EX UP2, UPT, UR9, URZ, UPT, UP2 ;  /* 0x000000ff0900728c */ /* 0x000fc4000bf45320 */
[----:B------:R-:W-:Y:S02]  /*4140*/  UIADD3 UR25, UPT, UPT, UR7, 0x88, URZ ;  /* 0x0000008807197890 */ /* 0x000fe4000fffe0ff */
[----:B------:R-:W-:Y:S02]  /*4150*/  UIADD3 UR17, UPT, UPT, UR7, 0x90, URZ ;  /* 0x0000009007117890 */ /* 0x000fe4000fffe0ff */
[----:B-----5:R-:W1:Y:S01]  /*4160*/  LDC.64 R32, c[0x0][0x348] ;  /* 0x0000d200ff207b82 */ /* 0x020e620000000a00 */
[----:B------:R-:W-:Y:S02]  /*4170*/  UPRMT UR13, UR37, 0x654, UR13 ;  /* 0x00000654250d7896 */ /* 0x000fe4000800000d */
[----:B------:R-:W-:-:S05]  /*4180*/  UISETP.NE.AND.EX UP3, UPT, UR5, URZ, UPT, UP3 ;  /* 0x000000ff0500728c */ /* 0x000fca000bf65330 */
[----:B------:R-:W4:Y:S08]  /*4190*/  LDC.64 R16, c[0x0][0xb10] ;  /* 0x0002c400ff107b82 */ /* 0x000f300000000a00 */
[----:B------:R-:W1:Y:S08]  /*41a0*/  LDC.64 R6, c[0x0][0xb18] ;  /* 0x0002c600ff067b82 */ /* 0x000e700000000a00 */
[----:B------:R-:W1:Y:S08]  /*41b0*/  LDC.64 R4, c[0x0][0xb28] ;  /* 0x0002ca00ff047b82 */ /* 0x000e700000000a00 */
[----:B--23--:R-:W1:Y:S02]  /*41c0*/  LDC R19, c[0x0][0x374] ;  /* 0x0000dd00ff137b82 */ /* 0x00ce640000000800 */
.L_x_86:
[C---:B------:R-:W-:Y:S02]  /*41d0*/  LEA R0, R29.reuse, UR7, 0x3 ;  /* 0x000000071d007c11 */ /* 0x040fe4000f8e18ff */
[----:B------:R-:W-:Y:S02]  /*41e0*/  SHF.L.U32 R2, R28, 0x1f, RZ ;  /* 0x0000001f1c027819 */ /* 0x000fe400000006ff */
[----:B------:R-:W-:Y:S02]  /*41f0*/  LEA R20, R29, UR7, 0x4 ;  /* 0x000000071d147c11 */ /* 0x000fe4000f8e20ff */
[----:B--2---:R-:W2:Y:S02]  /*4200*/  SYNCS.PHASECHK.TRANS64.TRYWAIT P0, [R0+URZ+0xd0], R2 ;  /* 0x0000d002000075a7 */ /* 0x004ea400080011ff */
[----:B--2---:R-:W-:Y:S05]  /*4210*/  @!P0 BRA `(.L_x_76) ;  /* 0x0000004400a08947 */ /* 0x004fea0003800000 */
.L_x_174:
[----:B------:R-:W-:Y:S01]  /*4220*/  ISETP.GE.AND P0, PT, R26, 0x1, PT ;  /* 0x000000011a00780c */ /* 0x000fe20003f06270 */
[----:B------:R-:W3:Y:S01]  /*4230*/  LDS.128 R20, [R20+0x160] ;  /* 0x0001600014147984 */ /* 0x000ee20000000c00 */
[----:B--2---:R-:W-:Y:S01]  /*4240*/  VIADD R0, R0, 0xe0 ;  /* 0x000000e000007836 */ /* 0x004fe20000000000 */
[----:B------:R-:W-:Y:S01]  /*4250*/  @!PT LDS RZ, [RZ] ;  /* 0x00000000fffff984 */ /* 0x000fe20000000800 */
[----:B------:R-:W-:Y:S01]  /*4260*/  @!PT LDS RZ, [RZ] ;  /* 0x00000000fffff984 */ /* 0x000fe20000000800 */
[----:B------:R-:W-:Y:S01]  /*4270*/  @!PT LDS RZ, [RZ] ;  /* 0x00000000fffff984 */ /* 0x000fe20000000800 */
[----:B------:R-:W-:Y:S01]  /*4280*/  @!PT LDS RZ, [RZ] ;  /* 0x00000000fffff984 */ /* 0x000fe20000000800 */
[----:B------:R2:W-:Y:S06]  /*4290*/  MEMBAR.ALL.CTA ;  /* 0x0000000000007992 */ /* 0x0005ec0000008000 */
[----:B--2---:R-:W2:Y:S01]  /*42a0*/  FENCE.VIEW.ASYNC.S ;  /* 0x00000000000073c6 */ /* 0x004ea20000000000 */
[----:B------:R-:W-:Y:S04]  /*42b0*/  PRMT R0, RZ, 0x654, R0 ;  /* 0x00000654ff007816 */ /* 0x000fe80000000000 */
[----:B--2---:R2:W-:Y:S01]  /*42c0*/  SYNCS.ARRIVE.TRANS64.RED.A1T0 RZ, [R0+URZ], RZ ;  /* 0x000000ff00ff79a7 */ /* 0x0045e200081004ff */
[----:B---3--:R-:W-:Y:S11]  /*42d0*/  LOP3.LUT P3, RZ, R22, 0x1, RZ, 0xc0, !PT ;  /* 0x0000000116ff7812 */ /* 0x008ff6000786c0ff */
[----:B------:R-:W-:Y:S02]  /*42e0*/  @!UPT UIADD3 URZ, UPT, UPT, URZ, URZ, URZ ;  /* 0x000000fffffff290 */ /* 0x000fe4000fffe0ff */
[----:B------:R-:W-:Y:S02]  /*42f0*/  @P3 MOV R11, R20 ;  /* 0x00000014000b3202 */ /* 0x000fe40000000f00 */
[----:B------:R-:W-:Y:S01]  /*4300*/  @P3 LOP3.LUT R10, R21, 0xffff, RZ, 0xc0, !PT ;  /* 0x0000ffff150a3812 */ /* 0x000fe200078ec0ff */
[----:B--2---:R-:W-:Y:S06]  /*4310*/  @!P0 BRA `(.L_x_77) ;  /* 0x0000000000a48947 */ /* 0x004fec0003800000 */
[-C--:B-1----:R-:W-:Y:S01]  /*4320*/  IMAD.HI.U32 R0, R19, R7.reuse, RZ ;  /* 0x0000000713007227 */ /* 0x082fe200078e00ff */
[----:B------:R-:W-:Y:S02]  /*4330*/  ISETP.NE.AND P0, PT, R6, 0x1, PT ;  /* 0x000000010600780c */ /* 0x000fe40003f05270 */
[----:B------:R-:W-:Y:S01]  /*4340*/  ISETP.NE.AND P2, PT, R26, 0x1, PT ;  /* 0x000000011a00780c */ /* 0x000fe20003f45270 */
[----:B----4-:R-:W-:Y:S01]  /*4350*/  IMAD.HI.U32 R9, R24, R16, RZ ;  /* 0x0000001018097227 */ /* 0x010fe200078e00ff */
[----:B------:R-:W-:Y:S02]  /*4360*/  SHF.R.U32.HI R0, RZ, R18, R0 ;  /* 0x00000012ff007219 */ /* 0x000fe40000011600 */
[----:B------:R-:W-:Y:S01]  /*4370*/  ISETP.NE.AND P4, PT, R3, 0x1, PT ;  /* 0x000000010300780c */ /* 0x000fe20003f85270 */
[----:B------:R-:W-:Y:S01]  /*4380*/  IMAD.HI.U32 R13, R10, R7, RZ ;  /* 0x000000070a0d7227 */ /* 0x000fe200078e00ff */
[----:B------:R-:W-:Y:S02]  /*4390*/  SHF.R.U32.HI R9, RZ, R17, R9 ;  /* 0x00000011ff097219 */ /* 0x000fe40000011609 */
[----:B------:R-:W-:Y:S01]  /*43a0*/  SEL R0, R19, R0, !P0 ;  /* 0x0000000013007207 */ /* 0x000fe20004000000 */
[----:B------:R-:W-:Y:S01]  /*43b0*/  IMAD.HI.U32 R12, R11, R16, RZ ;  /* 0x000000100b0c7227 */ /* 0x000fe200078e00ff */
[----:B------:R-:W-:Y:S03]  /*43c0*/  SEL R9, R24, R9, !P4 ;  /* 0x0000000918097207 */ /* 0x000fe60006000000 */
[-C--:B------:R-:W-:Y:S01]  /*43d0*/  IMAD.HI.U32 R8, R0, R4.reuse, RZ ;  /* 0x0000000400087227 */ /* 0x080fe200078e00ff */
[----:B------:R-:W-:Y:S03]  /*43e0*/  SHF.R.U32.HI R12, RZ, R17, R12 ;  /* 0x00000011ff0c7219 */ /* 0x000fe6000001160c */
[----:B------:R-:W-:Y:S01]  /*43f0*/  IMAD.HI.U32 R2, R9, R4, RZ ;  /* 0x0000000409027227 */ /* 0x000fe200078e00ff */
[-C--:B------:R-:W-:Y:S02]  /*4400*/  @P2 SHF.R.U32.HI R0, RZ, R5.reuse, R8 ;  /* 0x00000005ff002219 */ /* 0x080fe40000011608 */
[----:B------:R-:W-:Y:S02]  /*4410*/  SHF.R.U32.HI R8, RZ, R18, R13 ;  /* 0x00000012ff087219 */ /* 0x000fe4000001160d */
[----:B------:R-:W-:Y:S01]  /*4420*/  @P2 SHF.R.U32.HI R9, RZ, R5, R2 ;  /* 0x00000005ff092219 */ /* 0x000fe20000011602 */
[----:B------:R-:W-:Y:S01]  /*4430*/  IMAD R0, R26, R0, RZ ;  /* 0x000000001a007224 */ /* 0x000fe200078e02ff */
[----:B------:R-:W-:Y:S02]  /*4440*/  SEL R8, R10, R8, !P0 ;  /* 0x000000080a087207 */ /* 0x000fe40004000000 */
[----:B------:R-:W-:Y:S01]  /*4450*/  SEL R2, R11, R12, !P4 ;  /* 0x0000000c0b027207 */ /* 0x000fe20006000000 */
[----:B------:R-:W-:Y:S01]  /*4460*/  IMAD R12, R26, R9, RZ ;  /* 0x000000091a0c7224 */ /* 0x000fe200078e02ff */
[C---:B------:R-:W-:Y:S01]  /*4470*/  ISETP.GE.AND P0, PT, R8.reuse, R0, PT ;  /* 0x000000000800720c */ /* 0x040fe20003f06270 */
[----:B------:R-:W-:Y:S03]  /*4480*/  IMAD.HI.U32 R0, R8, R4, RZ ;  /* 0x0000000408007227 */ /* 0x000fe600078e00ff */
[----:B------:R-:W-:Y:S02]  /*4490*/  ISETP.GE.OR P0, PT, R2, R12, P0 ;  /* 0x0000000c0200720c */ /* 0x000fe40000706670 */
[-C--:B------:R-:W-:Y:S04]  /*44a0*/  SHF.R.U32.HI R0, RZ, R5.reuse, R0 ;  /* 0x00000005ff007219 */ /* 0x080fe80000011600 */
[----:B------:R-:W-:Y:S05]  /*44b0*/  SEL R13, R8, R0, !P2 ;  /* 0x00000000080d7207 */ /* 0x000fea0005000000 */
[----:B------:R-:W-:Y:S02]  /*44c0*/  IMAD.MOV R12, RZ, RZ, -R13 ;  /* 0x000000ffff0c7224 */ /* 0x000fe400078e0a0d */
[----:B------:R-:W-:Y:S04]  /*44d0*/  @!P0 IMAD.HI.U32 R0, R2, R4, RZ ;  /* 0x0000000402008227 */ /* 0x000fe800078e00ff */
[----:B------:R-:W-:Y:S01]  /*44e0*/  IMAD R12, R26, R12, R8 ;  /* 0x0000000c1a0c7224 */ /* 0x000fe200078e0208 */
[----:B------:R-:W-:Y:S04]  /*44f0*/  @!P0 SHF.R.U32.HI R0, RZ, R5, R0 ;  /* 0x00000005ff008219 */ /* 0x000fe80000011600 */
[----:B------:R-:W-:Y:S04]  /*4500*/  @!P0 SEL R0, R2, R0, !P2 ;  /* 0x0000000002008207 */ /* 0x000fe80005000000 */
[----:B------:R-:W-:Y:S01]  /*4510*/  @!P0 IADD3 R13, PT, PT, R13, -R0, RZ ;  /* 0x800000000d0d8210 */ /* 0x000fe20007ffe0ff */
[----:B------:R-:W-:Y:S01]  /*4520*/  @!P0 IMAD R0, R9, R12, R0 ;  /* 0x0000000c09008224 */ /* 0x000fe200078e0200 */
[----:B------:R-:W-:Y:S01]  /*4530*/  IADD3 R9, PT, PT, -R8, RZ, RZ ;  /* 0x000000ff08097210 */ /* 0x000fe20007ffe1ff */
[--C-:B------:R-:W-:Y:S02]  /*4540*/  IMAD.MOV R12, RZ, RZ, -R2.reuse ;  /* 0x000000ffff0c7224 */ /* 0x100fe400078e0a02 */
[----:B------:R-:W-:Y:S02]  /*4550*/  @!P0 IMAD R8, R13, R26, R2 ;  /* 0x0000001a0d088224 */ /* 0x000fe400078e0202 */
[----:B------:R-:W-:Y:S02]  /*4560*/  @!P0 IMAD.MOV.U32 R2, RZ, RZ, R0 ;  /* 0x000000ffff028224 */ /* 0x000fe400078e0000 */
[----:B------:R-:W-:Y:S02]  /*4570*/  IMAD R11, R3, R12, R11 ;  /* 0x0000000c030b7224 */ /* 0x000fe400078e020b */
[----:B------:R-:W-:Y:S02]  /*4580*/  IMAD R10, R6, R9, R10 ;  /* 0x00000009060a7224 */ /* 0x000fe400078e020a */
[----:B------:R-:W-:Y:S02]  /*4590*/  IMAD R11, R2, R3, R11 ;  /* 0x00000003020b7224 */ /* 0x000fe400078e020b */
[----:B------:R-:W-:Y:S02]  /*45a0*/  IMAD R10, R8, R6, R10 ;  /* 0x00000006080a7224 */ /* 0x000fe400078e020a */
.L_x_77:
[----:B------:R-:W-:Y:S05]  /*45b0*/  BRA.U UP1, `(.L_x_78) ;  /* 0x0000000101107547 */ /* 0x000fea000b800000 */
[----:B------:R-:W-:Y:S04]  /*45c0*/  MOV R2, UR6 ;  /* 0x0000000600027c02 */ /* 0x000fe80008000f00 */
[----:B------:R-:W-:Y:S04]  /*45d0*/  SHF.L.U32 R2, R2, 0x1f, RZ ;  /* 0x0000001f02027819 */ /* 0x000fe800000006ff */
[----:B------:R-:W2:Y:S02]  /*45e0*/  SYNCS.PHASECHK.TRANS64.TRYWAIT P0, [UR7+0xc8], R2 ;  /* 0x0000c802ff0075a7 */ /* 0x000ea40008001107 */
[----:B--2---:R-:W-:Y:S05]  /*45f0*/  @!P0 BRA `(.L_x_79) ;  /* 0x0000004000bc8947 */ /* 0x004fea0003800000 */
.L_x_78:
[----:B------:R-:W-:Y:S02]  /*4600*/  R2UR UR35, R15 ;  /* 0x000000000f2372ca */ /* 0x000fe400000e0000 */
[----:B------:R-:W-:Y:S02]  /*4610*/  R2UR UR34, R14 ;  /* 0x000000000e2272ca */ /* 0x000fe400000e0000 */
[----:B------:R-:W-:Y:S02]  /*4620*/  ISETP.NE.U32.AND P2, PT, RZ, UR4, PT ;  /* 0x00000004ff007c0c */ /* 0x000fe4000bf45070 */
[----:B------:R-:W-:Y:S02]  /*4630*/  SHF.L.U32 R14, R30, 0x1f, RZ ;  /* 0x0000001f1e0e7819 */ /* 0x000fe400000006ff */
[----:B------:R-:W-:Y:S05]  /*4640*/  ISETP.NE.AND.EX P2, PT, RZ, UR5, PT, P2 ;  /* 0x00000005ff007c0c */ /* 0x000fea000bf45320 */
[----:B------:R-:W-:Y:S02]  /*4650*/  USHF.L.U32 UR35, UR35, 0x6, URZ ;  /* 0x0000000623237899 */ /* 0x000fe400080006ff */
[----:B------:R-:W-:Y:S01]  /*4660*/  USHF.L.U32 UR34, UR34, 0x7, URZ ;  /* 0x0000000722227899 */ /* 0x000fe200080006ff */
[----:B------:R-:W-:Y:S11]  /*4670*/  BRA.U !UP3, `(.L_x_80) ;  /* 0x000000010b347547 */ /* 0x000ff6000b800000 */
[----:B------:R-:W-:Y:S01]  /*4680*/  UPLOP3.LUT UP0, UPT, UPT, UPT, UP2, 0x80, 0x8 ;  /* 0x000000000008789c */ /* 0x000fe20003f0f020 */
[----:B--2---:R-:W-:Y:S02]  /*4690*/  HFMA2 R0, -RZ, RZ, 0, 5.9604644775390625e-08 ;  /* 0x00000001ff007431 */ /* 0x004fe400000001ff */
[----:B------:R-:W-:Y:S03]  /*46a0*/  IMAD.MOV.U32 R64, RZ, RZ, 0x1 ;  /* 0x00000001ff407424 */ /* 0x000fe600078e00ff */
[----:B------:R-:W-:Y:S05]  /*46b0*/  PLOP3.LUT P0, PT, PT, PT, UP0, 0x80, 0x8 ;  /* 0x000000000008781c */ /* 0x000fea0003f0f008 */
[----:B------:R-:W2:Y:S01]  /*46c0*/  @UP0 LDCU.64 UR10, c[0x0][0x888] ;  /* 0x00011100ff0a07ac */ /* 0x000ea20008000a00 */
[----:B------:R-:W-:Y:S07]  /*46d0*/  @UP0 UIMAD UR8, UR52, UR4, URZ ;  /* 0x00000004340802a4 */ /* 0x000fee000f8e02ff */
[----:B------:R-:W-:Y:S01]  /*46e0*/  @!P0 PRMT R64, R0, 0x7610, R64 ;  /* 0x0000761000408816 */ /* 0x000fe20000000040 */
[----:B--2---:R-:W-:Y:S03]  /*46f0*/  @UP0 UIMAD.WIDE UR10, UR8, 0x4, UR10 ;  /* 0x00000004080a08a5 */ /* 0x004fe6000f8e020a */
[----:B------:R-:W2:Y:S03]  /*4700*/  @!UP0 LDCU UR8, c[0x0][0x880] ;  /* 0x00011000ff0887ac */ /* 0x000ea60008000800 */
[----:B------:R-:W-:Y:S01]  /*4710*/  IMAD.U32 R8, RZ, RZ, UR10 ;  /* 0x0000000aff087e24 */ /* 0x000fe2000f8e00ff */
[----:B------:R-:W-:Y:S05]  /*4720*/  MOV R9, UR11 ;  /* 0x0000000b00097c02 */ /* 0x000fea0008000f00 */
[----:B------:R3:W5:Y:S02]  /*4730*/  @P0 LDG.E R35, desc[UR46][R8.64] ;  /* 0x0000002e08230981 */ /* 0x000764000c1e1900 */
[----:B--23--:R-:W-:Y:S07]  /*4740*/  @!P0 IMAD.U32 R35, RZ, RZ, UR8 ;  /* 0x00000008ff238e24 */ /* 0x00cfee000f8e00ff */
.L_x_80:
[----:B-----5:R-:W-:Y:S01]  /*4750*/  @!P2 FSETP.EQ.AND P0, PT, R35, RZ, PT ;  /* 0x000000ff2300a20b */ /* 0x020fe20003f02000 */
[----:B------:R-:W-:Y:S01]  /*4760*/  @!UPT UIADD3 URZ, UPT, UPT, URZ, URZ, URZ ;  /* 0x000000fffffff290 */ /* 0x000fe2000fffe0ff */
[----:B------:R-:W-:Y:S11]  /*4770*/  @!P2 BRA `(.L_x_81) ;  /* 0x000000000014a947 */ /* 0x000ff60003800000 */
[----:B------:R-:W-:Y:S02]  /*4780*/  LOP3.LUT P2, RZ, R64, 0xff, RZ, 0xc0, !PT ;  /* 0x000000ff40ff7812 */ /* 0x000fe4000784c0ff */
[----:B------:R-:W-:Y:S04]  /*4790*/  PLOP3.LUT P0, PT, PT, PT, UP0, 0x80, 0x8 ;  /* 0x000000000008781c */ /* 0x000fe80003f0f008 */
[----:B------:R-:W-:Y:S07]  /*47a0*/  PLOP3.LUT P0, PT, P0, PT, PT, 0x8, 0x80 ;  /* 0x000000000080781c */ /* 0x000fee000070e170 */
[----:B------:R-:W-:Y:S11]  /*47b0*/  @P2 FSETP.EQ.AND P0, PT, R35, RZ, PT ;  /* 0x000000ff2300220b */ /* 0x000ff60003f02000 */
[----:B------:R-:W-:Y:S02]  /*47c0*/  @!UPT UIADD3 URZ, UPT, UPT, URZ, URZ, URZ ;  /* 0x000000fffffff290 */ /* 0x000fe4000fffe0ff */
.L_x_81:
[----:B------:R-:W3:Y:S01]  /*47d0*/  SYNCS.PHASECHK.TRANS64.TRYWAIT P2, [UR7+0xa0], R14 ;  /* 0x0000a00eff0075a7 */ /* 0x000ee20008041107 */
[----:B------:R-:W-:Y:S04]  /*47e0*/  ELECT P4, URZ, PT ;  /* 0x0000000000ff782f */ /* 0x000fe80003880000 */
[----:B------:R-:W-:Y:S11]  /*47f0*/  PLOP3.LUT P4, PT, P0, P4, PT, 0xf2, 0x2f ;  /* 0x00000000002f781c */ /* 0x000ff60000789e72 */
[----:B------:R-:W-:Y:S02]  /*4800*/  @!UPT UIADD3 URZ, UPT, UPT, URZ, URZ, URZ ;  /* 0x000000fffffff290 */ /* 0x000fe4000fffe0ff */
[----:B-1----:R-:W-:Y:S05]  /*4810*/  @!P4 IADD3 R8, P0, PT, R32, 0x580, RZ ;  /* 0x000005802008c810 */ /* 0x002fea0007f1e0ff */
[----:B--2---:R-:W-:Y:S01]  /*4820*/  @!P4 IMAD.X R2, RZ, RZ, R33, P0 ;  /* 0x000000ffff02c224 */ /* 0x004fe200000e0621 */
[----:B---3--:R-:W-:Y:S07]  /*4830*/  @!P2 BRA `(.L_x_82) ;  /* 0x000000400044a947 */ /* 0x008fee0003800000 */
.L_x_177:
[----:B------:R-:W-:Y:S01]  /*4840*/  @!P4 R2UR UR8, R2 ;  /* 0x000000000208c2ca */ /* 0x000fe200000e0000 */
[----:B------:R-:W-:Y:S01]  /*4850*/  VOTEU.ALL UP1, P4 ;  /* 0x0000000000ff7886 */ /* 0x000fe20002020000 */
[----:B------:R-:W-:Y:S01]  /*4860*/  @!P4 R2UR UR9, R8 ;  /* 0x000000000809c2ca */ /* 0x000fe200000e0000 */
[----:B-1----:R-:W-:Y:S01]  /*4870*/  @!P4 IMAD.MOV.U32 R0, RZ, RZ, 0x2000 ;  /* 0x00002000ff00c424 */ /* 0x002fe200078e00ff */
[----:B------:R-:W-:Y:S01]  /*4880*/  UMOV UR10, 0x0 ;  /* 0x00000000000a7882 */ /* 0x000fe20000000000 */
[----:B------:R-:W-:Y:S01]  /*4890*/  UMOV UR11, 0x10000000 ;  /* 0x10000000000b7882 */ /* 0x000fe20000000000 */
[----:B------:R-:W-:Y:S01]  /*48a0*/  @!UP1 UIADD3 UR32, UPT, UPT, UR7, 0x400, URZ ;  /* 0x0000040007209890 */ /* 0x000fe2000fffe0ff */
[----:B------:R-:W-:Y:S01]  /*48b0*/  VOTEU.ALL UP1, P4 ;  /* 0x0000000000ff7886 */ /* 0x000fe20002020000 */
[----:B------:R-:W-:Y:S05]  /*48c0*/  UMOV UR36, UR52 ;  /* 0x0000003400247c82 */ /* 0x000fea0008000000 */
[----:B------:R-:W-:Y:S01]  /*48d0*/  IMAD.U32 R9, RZ, RZ, UR8 ;  /* 0x00000008ff097e24 */ /* 0x000fe2000f8e00ff */
[----:B------:R-:W-:Y:S01]  /*48e0*/  UPRMT UR8, UR37, 0x654, UR33 ;  /* 0x0000065425087896 */ /* 0x000fe20008000021 */
[----:B------:R-:W-:Y:S03]  /*48f0*/  IMAD.U32 R8, RZ, RZ, UR9 ;  /* 0x00000009ff087e24 */ /* 0x000fe6000f8e00ff */
[----:B------:R-:W-:Y:S02]  /*4900*/  @!P4 R2UR UR15, R9 ;  /* 0x00000000090fc2ca */ /* 0x000fe400000e0000 */
[----:B------:R-:W-:Y:S02]  /*4910*/  @!P4 R2UR UR14, R8 ;  /* 0x00000000080ec2ca */ /* 0x000fe400000e0000 */
[----:B------:R-:W-:Y:S05]  /*4920*/  @!P4 IADD3 R8, P0, PT, R32, 0x580, RZ ;  /* 0x000005802008c810 */ /* 0x000fea0007f1e0ff */
[----:B------:R-:W-:Y:S06]  /*4930*/  @!P4 IMAD.X R2, RZ, RZ, R33, P0 ;  /* 0x000000ffff02c224 */ /* 0x000fec00000e0621 */
[----:B------:R1:W-:Y:S01]  /*4940*/  @!UP1 UTMALDG.3D [UR32], [UR14], desc[UR10] ;  /* 0x00000a200e0095b4 */ /* 0x0003e20008011000 */
[----:B------:R1:W-:Y:S01]  /*4950*/  @!P4 SYNCS.ARRIVE.TRANS64.RED.A0TR RZ, [UR7+0x80], R0 ;  /* 0x00008000ffffc9a7 */ /* 0x0003e20008300407 */
[----:B------:R-:W-:Y:S01]  /*4960*/  SYNCS.ARRIVE.TRANS64.RED.A1T0 RZ, [UR8], RZ ;  /* 0x000000ffffff79a7 */ /* 0x000fe20008100408 */
[----:B------:R-:W2:Y:S02]  /*4970*/  SYNCS.PHASECHK.TRANS64.TRYWAIT P2, [UR7+0xa8], R14 ;  /* 0x0000a80eff0075a7 */ /* 0x000ea40008041107 */
[----:B-12---:R-:W-:Y:S05]  /*4980*/  @!P2 BRA `(.L_x_83) ;  /* 0x000000400008a947 */ /* 0x006fea0003800000 */
.L_x_179:
[----:B------:R-:W-:Y:S01]  /*4990*/  @!P4 R2UR UR8, R2 ;  /* 0x000000000208c2ca */ /* 0x000fe200000e0000 */
[----:B------:R-:W-:Y:S01]  /*49a0*/  VOTEU.ALL UP1, P4 ;  /* 0x0000000000ff7886 */ /* 0x000fe20002020000 */
[----:B------:R-:W-:Y:S01]  /*49b0*/  @!P4 R2UR UR9, R8 ;  /* 0x000000000809c2ca */ /* 0x000fe200000e0000 */
[----:B-1----:R-:W-:Y:S01]  /*49c0*/  @!P4 IMAD.MOV.U32 R0, RZ, RZ, 0x2000 ;  /* 0x00002000ff00c424 */ /* 0x002fe200078e00ff */
[----:B------:R-:W-:Y:S01]  /*49d0*/  UMOV UR10, 0x0 ;  /* 0x00000000000a7882 */ /* 0x000fe20000000000 */
[----:B------:R-:W-:Y:S01]  /*49e0*/  UMOV UR11, 0x10000000 ;  /* 0x10000000000b7882 */ /* 0x000fe20000000000 */
[----:B------:R-:W-:Y:S02]  /*49f0*/  @!UP1 UIADD3 UR26, UPT, UPT, UR34, 0x20, URZ ;  /* 0x00000020221a9890 */ /* 0x000fe4000fffe0ff */
[----:B------:R-:W-:Y:S01]  /*4a00*/  @!UP1 UIADD3 UR24, UPT, UPT, UR7, 0x2400, URZ ;  /* 0x0000240007189890 */ /* 0x000fe2000fffe0ff */
[----:B------:R-:W-:Y:S01]  /*4a10*/  VOTEU.ALL UP1, P4 ;  /* 0x0000000000ff7886 */ /* 0x000fe20002020000 */
[----:B------:R-:W-:Y:S01]  /*4a20*/  UMOV UR27, UR35 ;  /* 0x00000023001b7c82 */ /* 0x000fe20008000000 */
[----:B------:R-:W-:Y:S02]  /*4a30*/  UMOV UR28, UR52 ;  /* 0x00000034001c7c82 */ /* 0x000fe40008000000 */
        /* <DEDUP_REMOVED lines=12> */
.L_x_181:
[----:B------:R-:W2:Y:S01]  /*4b00*/  LDC.64 R12, c[0x0][0xb18] ;  /* 0x0002c600ff0c7b82 */ /* 0x000ea20000000a00 */
[----:B------:R-:W-:Y:S01]  /*4b10*/  @!P4 R2UR UR8, R2 ;  /* 0x000000000208c2ca */ /* 0x000fe200000e0000 */
[----:B------:R-:W-:Y:S01]  /*4b20*/  VOTEU.ALL UP1, P4 ;  /* 0x0000000000ff7886 */ /* 0x000fe20002020000 */
[----:B------:R-:W-:Y:S01]  /*4b30*/  @!P4 R2UR UR9, R8 ;  /* 0x000000000809c2ca */ /* 0x000fe200000e0000 */
[----:B-1----:R-:W-:Y:S01]  /*4b40*/  @!P4 IMAD.MOV.U32 R0, RZ, RZ, 0x2000 ;  /* 0x00002000ff00c424 */ /* 0x002fe200078e00ff */
[----:B------:R-:W-:Y:S03]  /*4b50*/  UMOV UR10, 0x0 ;  /* 0x00000000000a7882 */ /* 0x000fe60000000000 */
[----:B------:R-:W1:Y:S01]  /*4b60*/  @!P1 LDC R2, c[0x0][0xb0c] ;  /* 0x0002c300ff029b82 */ /* 0x000e620000000800 */
[----:B------:R-:W-:Y:S01]  /*4b70*/  @!UP1 UIADD3 UR18, UPT, UPT, UR34, 0x40, URZ ;  /* 0x0000004022129890 */ /* 0x000fe2000fffe0ff */
[----:B------:R-:W-:Y:S01]  /*4b80*/  @P3 SHF.R.U32.HI R27, RZ, 0x10, R21 ;  /* 0x00000010ff1b3819 */ /* 0x000fe20000011615 */
[----:B------:R-:W-:Y:S01]  /*4b90*/  @!UP1 UIADD3 UR16, UPT, UPT, UR7, 0x4400, URZ ;  /* 0x0000440007109890 */ /* 0x000fe2000fffe0ff */
[----:B------:R-:W-:Y:S01]  /*4ba0*/  VIADD R29, R29, 0x1 ;  /* 0x000000011d1d7836 */ /* 0x000fe20000000000 */
[----:B------:R-:W-:Y:S01]  /*4bb0*/  VOTEU.ALL UP1, P4 ;  /* 0x0000000000ff7886 */ /* 0x000fe20002020000 */
[----:B------:R-:W-:Y:S01]  /*4bc0*/  UMOV UR11, 0x10000000 ;  /* 0x10000000000b7882 */ /* 0x000fe20000000000 */
[----:B------:R-:W-:Y:S01]  /*4bd0*/  UMOV UR19, UR35 ;  /* 0x0000002300137c82 */ /* 0x000fe20008000000 */
[----:B------:R-:W-:Y:S01]  /*4be0*/  IMAD.U32 R9, RZ, RZ, UR8 ;  /* 0x00000008ff097e24 */ /* 0x000fe2000f8e00ff */
[----:B------:R-:W-:Y:S01]  /*4bf0*/  UMOV UR20, UR52 ;  /* 0x0000003400147c82 */ /* 0x000fe20008000000 */
[----:B------:R-:W-:Y:S01]  /*4c00*/  IMAD.U32 R8, RZ, RZ, UR9 ;  /* 0x00000009ff087e24 */ /* 0x000fe2000f8e00ff */
[----:B------:R-:W-:Y:S02]  /*4c10*/  UPRMT UR8, UR37, 0x654, UR17 ;  /* 0x0000065425087896 */ /* 0x000fe40008000011 */
[----:B------:R-:W-:Y:S02]  /*4c20*/  @!P4 R2UR UR15, R9 ;  /* 0x00000000090fc2ca */ /* 0x000fe400000e0000 */
[----:B------:R-:W-:Y:S02]  /*4c30*/  @!P4 R2UR UR14, R8 ;  /* 0x00000000080ec2ca */ /* 0x000fe400000e0000 */
[----:B------:R-:W3:Y:S11]  /*4c40*/  LDC.64 R8, c[0x0][0xb10] ;  /* 0x0002c400ff087b82 */ /* 0x000ef60000000a00 */
[----:B------:R1:W-:Y:S01]  /*4c50*/  @!UP1 UTMALDG.3D [UR16], [UR14], desc[UR10] ;  /* 0x00000a100e0095b4 */ /* 0x0003e20008011000 */
[----:B------:R5:W-:Y:S01]  /*4c60*/  @!P4 SYNCS.ARRIVE.TRANS64.RED.A0TR RZ, [UR7+0x90], R0 ;  /* 0x00009000ffffc9a7 */ /* 0x000be20008300407 */
[C---:B---3--:R-:W-:Y:S01]  /*4c70*/  @!P1 IMAD.HI.U32 R8, R11.reuse, R8, RZ ;  /* 0x000000080b089227 */ /* 0x048fe200078e00ff */
[----:B--2---:R-:W-:Y:S02]  /*4c80*/  @!P1 ISETP.NE.AND P0, PT, R12, 0x1, PT ;  /* 0x000000010c00980c */ /* 0x004fe40003f05270 */
[----:B-1----:R-:W-:Y:S01]  /*4c90*/  @!P1 ISETP.NE.AND P2, PT, R2, 0x1, PT ;  /* 0x000000010200980c */ /* 0x002fe20003f45270 */
[----:B------:R-:W-:Y:S01]  /*4ca0*/  SYNCS.ARRIVE.TRANS64.RED.A1T0 RZ, [UR8], RZ ;  /* 0x000000ffffff79a7 */ /* 0x000fe20008100408 */
[C---:B------:R-:W-:Y:S01]  /*4cb0*/  @!P1 IMAD.HI.U32 R13, R10.reuse, R13, RZ ;  /* 0x0000000d0a0d9227 */ /* 0x040fe200078e00ff */
[----:B------:R-:W-:Y:S04]  /*4cc0*/  @!P1 SHF.R.U32.HI R8, RZ, R9, R8 ;  /* 0x00000009ff089219 */ /* 0x000fe80000011608 */
[----:B------:R-:W-:Y:S01]  /*4cd0*/  @!P1 SEL R8, R11, R8, !P2 ;  /* 0x000000080b089207 */ /* 0x000fe20005000000 */
[----:B------:R-:W1:Y:S01]  /*4ce0*/  SYNCS.PHASECHK.TRANS64.TRYWAIT P5, [UR7+0xb8], R14 ;  /* 0x0000b80eff0075a7 */ /* 0x000e6200080a1107 */
[----:B-----5:R-:W2:Y:S02]  /*4cf0*/  @!P1 LDC R0, c[0x0][0xb20] ;  /* 0x0002c800ff009b82 */ /* 0x020ea40000000800 */
[----:B--2---:R-:W-:Y:S04]  /*4d00*/  @!P1 SHF.R.U32.HI R0, RZ, R0, R13 ;  /* 0x00000000ff009219 */ /* 0x004fe8000001160d */
[----:B------:R-:W-:Y:S05]  /*4d10*/  @!P1 SEL R9, R10, R0, !P0 ;  /* 0x000000000a099207 */ /* 0x000fea0004000000 */
[----:B------:R-:W-:Y:S02]  /*4d20*/  @!P1 IMAD.IADD R0, R9, 0x1, -R8 ;  /* 0x0000000109009824 */ /* 0x000fe400078e0a08 */
[----:B------:R-:W-:Y:S02]  /*4d30*/  @!P1 IMAD.IADD R8, R8, 0x1, -R9 ;  /* 0x0000000108089824 */ /* 0x000fe400078e0a09 */
[----:B------:R-:W-:Y:S02]  /*4d40*/  @!P1 IMAD R11, R0, R2, R11 ;  /* 0x00000002000b9224 */ /* 0x000fe400078e020b */
[----:B------:R-:W-:Y:S01]  /*4d50*/  @!P1 IMAD R10, R8, R12, R10 ;  /* 0x0000000c080a9224 */ /* 0x000fe200078e020a */
[----:B-1----:R-:W-:Y:S06]  /*4d60*/  @!P5 BRA `(.L_x_85) ;  /* 0x0000003c0040d947 */ /* 0x002fec0003800000 */
.L_x_183:
[----:B------:R-:W-:Y:S01]  /*4d70*/  @!P4 IADD3 R2, P0, PT, R32, 0x580, RZ ;  /* 0x000005802002c810 */ /* 0x000fe20007f1e0ff */
[----:B------:R-:W-:Y:S01]  /*4d80*/  VOTEU.ALL UP1, P4 ;  /* 0x0000000000ff7886 */ /* 0x000fe20002020000 */
[----:B------:R-:W-:Y:S01]  /*4d90*/  UMOV UR18, 0x0 ;  /* 0x0000000000127882 */ /* 0x000fe20000000000 */
[----:B------:R-:W-:Y:S01]  /*4da0*/  UMOV UR19, 0x10000000 ;  /* 0x1000000000137882 */ /* 0x000fe20000000000 */
[----:B------:R-:W-:Y:S01]  /*4db0*/  @!P4 R2UR UR9, R2 ;  /* 0x000000000209c2ca */ /* 0x000fe200000e0000 */
[----:B-1----:R-:W-:Y:S01]  /*4dc0*/  @!P4 IMAD.X R0, RZ, RZ, R33, P0 ;  /* 0x000000ffff00c224 */ /* 0x002fe200000e0621 */
[----:B------:R-:W-:Y:S01]  /*4dd0*/  @!UP1 UIADD3 UR10, UPT, UPT, UR34, 0x60, URZ ;  /* 0x00000060220a9890 */ /* 0x000fe2000fffe0ff */
[----:B------:R-:W-:Y:S01]  /*4de0*/  ISETP.NE.AND P0, PT, R29, 0x2, PT ;  /* 0x000000021d00780c */ /* 0x000fe20003f05270 */
[----:B------:R-:W-:Y:S01]  /*4df0*/  UMOV UR11, UR35 ;  /* 0x00000023000b7c82 */ /* 0x000fe20008000000 */
[----:B------:R-:W-:Y:S01]  /*4e00*/  UMOV UR12, UR52 ;  /* 0x00000034000c7c82 */ /* 0x000fe20008000000 */
[----:B------:R-:W-:Y:S01]  /*4e10*/  @!P4 R2UR UR8, R0 ;  /* 0x000000000008c2ca */ /* 0x000fe200000e0000 */
[----:B------:R-:W-:Y:S01]  /*4e20*/  IMAD.IADD R14, R10, 0x1, R62 ;  /* 0x000000010a0e7824 */ /* 0x000fe200078e023e */
[----:B------:R-:W-:Y:S01]  /*4e30*/  @P3 R2UR UR52, R27 ;  /* 0x000000001b3432ca */ /* 0x000fe200000e0000 */
[----:B------:R-:W-:Y:S01]  /*4e40*/  IMAD.IADD R15, R11, 0x1, R63 ;  /* 0x000000010b0f7824 */ /* 0x000fe200078e023f */
[----:B------:R-:W-:Y:S02]  /*4e50*/  SEL R0, RZ, 0x1, P0 ;  /* 0x00000001ff007807 */ /* 0x000fe40000000000 */
[----:B------:R-:W-:Y:S01]  /*4e60*/  LOP3.LUT R30, R30, 0x1, RZ, 0x3c, !PT ;  /* 0x000000011e1e7812 */ /* 0x000fe200078e3cff */
[----:B------:R-:W-:Y:S01]  /*4e70*/  IMAD.U32 R8, RZ, RZ, UR9 ;  /* 0x00000009ff087e24 */ /* 0x000fe2000f8e00ff */
[----:B------:R-:W-:Y:S01]  /*4e80*/  @!UP1 UIADD3 UR9, UPT, UPT, UR7, 0x98, URZ ;  /* 0x0000009807099890 */ /* 0x000fe2000fffe0ff */
[----:B------:R-:W-:Y:S02]  /*4e90*/  LOP3.LUT R28, R28, R0, RZ, 0x3c, !PT ;  /* 0x000000001c1c7212 */ /* 0x000fe400078e3cff */
[----:B------:R-:W-:Y:S02]  /*4ea0*/  SEL R29, R29, RZ, P0 ;  /* 0x000000ff1d1d7207 */ /* 0x000fe40000000000 */
[----:B------:R-:W-:Y:S01]  /*4eb0*/  IMAD.U32 R9, RZ, RZ, UR8 ;  /* 0x00000008ff097e24 */ /* 0x000fe2000f8e00ff */
[----:B------:R-:W-:Y:S01]  /*4ec0*/  @!P4 R2UR UR14, R8 ;  /* 0x00000000080ec2ca */ /* 0x000fe200000e0000 */
[----:B------:R-:W-:Y:S01]  /*4ed0*/  @!UP1 UIADD3 UR8, UPT, UPT, UR7, 0x6400, URZ ;  /* 0x0000640007089890 */ /* 0x000fe2000fffe0ff */
[----:B------:R-:W-:Y:S02]  /*4ee0*/  VOTEU.ALL UP1, P4 ;  /* 0x0000000000ff7886 */ /* 0x000fe40002020000 */
[----:B------:R-:W-:Y:S11]  /*4ef0*/  @!P4 R2UR UR15, R9 ;  /* 0x00000000090fc2ca */ /* 0x000ff600000e0000 */
[----:B------:R-:W-:Y:S02]  /*4f00*/  @!UPT UIADD3 URZ, UPT, UPT, URZ, URZ, URZ ;  /* 0x000000fffffff290 */ /* 0x000fe4000fffe0ff */
[----:B------:R2:W-:Y:S01]  /*4f10*/  @!UP1 UTMALDG.3D [UR8], [UR14], desc[UR18] ;  /* 0x000012080e0095b4 */ /* 0x0005e20008011000 */
[----:B------:R2:W-:Y:S01]  /*4f20*/  @!P4 SYNCS.ARRIVE.TRANS64.RED.A0TR RZ, [UR7+0x98], R25 ;  /* 0x00009819ffffc9a7 */ /* 0x0005e20008300407 */
[----:B------:R-:W-:Y:S01]  /*4f30*/  UPLOP3.LUT UP1, UPT, UPT, UPT, UPT, 0x80, 0x8 ;  /* 0x000000000008789c */ /* 0x000fe20003f2f070 */
[----:B------:R-:W-:Y:S01]  /*4f40*/  SYNCS.ARRIVE.TRANS64.RED.A1T0 RZ, [UR13], RZ ;  /* 0x000000ffffff79a7 */ /* 0x000fe2000810040d */
[----:B------:R-:W-:Y:S09]  /*4f50*/  @P3 BRA `(.L_x_86) ;  /* 0xfffffff0009c3947 */ /* 0x000ff2000383ffff */
[----:B------:R-:W-:-:S04]  /*4f60*/  SHF.L.U32 R2, R30, 0x1f, RZ ;  /* 0x0000001f1e027819 */ /* 0x000fc800000006ff */
[----:B------:R-:W1:Y:S02]  /*4f70*/  SYNCS.PHASECHK.TRANS64.TRYWAIT P0, [UR7+0xa0], R2 ;  /* 0x0000a002ff0075a7 */ /* 0x000e640008001107 */
[----:B-1----:R-:W-:Y:S05]  /*4f80*/  @!P0 BRA `(.L_x_87) ;  /* 0x0000003800d08947 */ /* 0x002fea0003800000 */
.L_x_185:
[----:B------:R-:W3:Y:S02]  /*4f90*/  SYNCS.PHASECHK.TRANS64.TRYWAIT P0, [UR7+0xa8], R2 ;  /* 0x0000a802ff0075a7 */ /* 0x000ee40008001107 */
[----:B---3--:R-:W-:Y:S05]  /*4fa0*/  @!P0 BRA `(.L_x_88) ;  /* 0x0000003800e08947 */ /* 0x008fea0003800000 */
.L_x_187:
[----:B------:R-:W3:Y:S02]  /*4fb0*/  SYNCS.PHASECHK.TRANS64.TRYWAIT P0, [UR7+0xb0], R2 ;  /* 0x0000b002ff0075a7 */ /* 0x000ee40008001107 */
[----:B---3--:R-:W-:Y:S05]  /*4fc0*/  @!P0 BRA `(.L_x_89) ;  /* 0x0000003800f08947 */ /* 0x008fea0003800000 */
.L_x_189:
[----:B-1----:R-:W-:-:S07]  /*4fd0*/  MOV R0, UR7 ;  /* 0x0000000700007c02 */ /* 0x002fce0008000f00 */
.L_x_90:
[----:B-1----:R-:W-:-:S04]  /*4fe0*/  SHF.L.U32 R2, R30, 0x1f, RZ ;  /* 0x0000001f1e027819 */ /* 0x002fc800000006ff */
[----:B------:R1:W3:Y:S03]  /*4ff0*/  SYNCS.PHASECHK.TRANS64.TRYWAIT P0, [R0+URZ+0xb8], R2 ;  /* 0x0000b802000075a7 */ /* 0x0002e600080011ff */
[----:B---3--:R-:W-:Y:S05]  /*5000*/  @!P0 NANOSLEEP.SYNCS 0x989680 ;  /* 0x009896800000895d */ /* 0x008fea0003900000 */
[----:B------:R-:W3:Y:S02]  /*5010*/  @!P0 SYNCS.PHASECHK.TRANS64 P0, [R0+URZ+0xb8], R2 ;  /* 0x0000b802000085a7 */ /* 0x000ee400080010ff */
[----:B--23--:R-:W-:Y:S05]  /*5020*/  @P0 EXIT ;  /* 0x000000000000094d */ /* 0x00cfea0003800000 */
[----:B------:R-:W-:Y:S05]  /*5030*/  BRA `(.L_x_90) ;  /* 0xfffffffc00e87947 */ /* 0x000fea000383ffff */
.L_x_75:
[----:B------:R-:W-:-:S06]  /*5040*/  UISETP.GE.AND UP1, UPT, UR8, 0x4, UPT ;  /* 0x000000040800788c */ /* 0x000fcc000bf26270 */
[----:B------:R-:W-:-:S13]  /*5050*/  PLOP3.LUT P0, PT, PT, PT, UP1, 0x80, 0x8 ;  /* 0x000000000008781c */ /* 0x000fda0003f0f018 */
[----:B------:R-:W-:Y:S05]  /*5060*/  @!P0 EXIT ;  /* 0x000000000000894d */ /* 0x000fea0003800000 */
[----:B------:R-:W-:Y:S01]  /*5070*/  BAR.SYNC.DEFER_BLOCKING 0x6, 0xa0 ;  /* 0x0182800000007b1d */ /* 0x000fe20000010000 */
[C---:B------:R-:W-:Y:S01]  /*5080*/  IMAD.SHL.U32 R4, R77.reuse, 0x20, RZ ;  /* 0x000000204d047824 */ /* 0x040fe200078e00ff */
[C---:B------:R-:W-:Y:S01]  /*5090*/  R2P PR, R77.reuse, 0x6 ;  /* 0x000000064d007804 */ /* 0x040fe20000000000 */
[C---:B------:R-:W-:Y:S01]  /*50a0*/  IMAD.SHL.U32 R68, R77.reuse, 0x4, RZ ;  /* 0x000000044d447824 */ /* 0x040fe200078e00ff */
[----:B------:R-:W-:Y:S01]  /*50b0*/  CS2R R72, SRZ ;  /* 0x0000000000487805 */ /* 0x000fe2000001ff00 */
[C---:B------:R-:W-:Y:S01]  /*50c0*/  IMAD.U32 R32, R77.reuse, 0x10000, RZ ;  /* 0x000100004d207824 */ /* 0x040fe200078e00ff */
[----:B------:R-:W-:Y:S02]  /*50d0*/  UMOV UR36, 0x400 ;  /* 0x0000040000247882 */ /* 0x000fe40000000000 */
[----:B------:R-:W1:Y:S01]  /*50e0*/  LDC R67, c[0x0][0x370] ;  /* 0x0000dc00ff437b82 */ /* 0x000e620000000800 */
[----:B------:R-:W-:Y:S01]  /*50f0*/  ULEA UR36, UR37, UR36, 0x18 ;  /* 0x0000002425247291 */ /* 0x000fe2000f8ec0ff */
[C---:B------:R-:W-:Y:S01]  /*5100*/  LOP3.LUT R3, R4.reuse, 0xe0, RZ, 0xc0, !PT ;  /* 0x000000e004037812 */ /* 0x040fe200078ec0ff */
[----:B------:R-:W-:Y:S01]  /*5110*/  IMAD.SHL.U32 R2, R77, 0x10, RZ ;  /* 0x000000104d027824 */ /* 0x000fe200078e00ff */
[----:B------:R-:W-:Y:S01]  /*5120*/  LOP3.LUT R4, R4, 0x100, RZ, 0xc0, !PT ;  /* 0x0000010004047812 */ /* 0x000fe200078ec0ff */
[----:B------:R-:W-:Y:S01]  /*5130*/  UIADD3 UR4, UPT, UPT, UR36, 0x400, URZ ;  /* 0x0000040024047890 */ /* 0x000fe2000fffe0ff */
[----:B------:R-:W-:Y:S01]  /*5140*/  LOP3.LUT R68, R3, 0x1c, R68, 0xf8, !PT ;  /* 0x0000001c03447812 */ /* 0x000fe200078ef844 */
[----:B------:R-:W-:Y:S01]  /*5150*/  IMAD.MOV.U32 R76, RZ, RZ, 0x10 ;  /* 0x00000010ff4c7424 */ /* 0x000fe200078e00ff */
[----:B------:R-:W2:Y:S01]  /*5160*/  LDC R28, c[0x0][0xb0c] ;  /* 0x0002c300ff1c7b82 */ /* 0x000ea20000000800 */
[----:B------:R-:W-:Y:S01]  /*5170*/  SHF.R.U32.HI R3, RZ, 0x2, R77 ;  /* 0x00000002ff037819 */ /* 0x000fe2000001164d */
[----:B------:R-:W-:Y:S01]  /*5180*/  IMAD.MOV.U32 R75, RZ, RZ, 0x20 ;  /* 0x00000020ff4b7424 */ /* 0x000fe200078e00ff */
[----:B------:R-:W-:Y:S01]  /*5190*/  LOP3.LUT R32, R32, 0x600000, RZ, 0xc0, !PT ;  /* 0x0060000020207812 */ /* 0x000fe200078ec0ff */
[----:B------:R-:W-:Y:S01]  /*51a0*/  IMAD.MOV.U32 R74, RZ, RZ, 0x1 ;  /* 0x00000001ff4a7424 */ /* 0x000fe200078e00ff */
[----:B------:R-:W-:Y:S01]  /*51b0*/  LOP3.LUT R2, R4, 0x600, R2, 0xf8, !PT ;  /* 0x0000060004027812 */ /* 0x000fe200078ef802 */
[----:B------:R-:W-:Y:S01]  /*51c0*/  IMAD.MOV.U32 R31, RZ, RZ, RZ ;  /* 0x000000ffff1f7224 */ /* 0x000fe200078e00ff */
[----:B------:R-:W-:Y:S01]  /*51d0*/  LOP3.LUT R68, R68, 0x4, R3, 0x78, !PT ;  /* 0x0000000444447812 */ /* 0x000fe200078e7803 */
[----:B------:R-:W4:Y:S01]  /*51e0*/  LDC R65, c[0x0][0xb20] ;  /* 0x0002c800ff417b82 */ /* 0x000f220000000800 */
[----:B------:R-:W3:Y:S01]  /*51f0*/  LDS R0, [UR36+0x180] ;  /* 0x00018024ff007984 */ /* 0x000ee20008000800 */
[----:B------:R-:W-:Y:S01]  /*5200*/  LOP3.LUT R77, R77, 0x60, RZ, 0xc0, !PT ;  /* 0x000000604d4d7812 */ /* 0x000fe200078ec0ff */
[----:B------:R-:W-:Y:S01]  /*5210*/  IMAD.MOV.U32 R80, RZ, RZ, RZ ;  /* 0x000000ffff507224 */ /* 0x000fe200078e00ff */
[----:B------:R-:W-:Y:S01]  /*5220*/  LOP3.LUT R68, R2, R68, RZ, 0xfc, !PT ;  /* 0x0000004402447212 */ /* 0x000fe200078efcff */
[----:B------:R-:W-:Y:S01]  /*5230*/  IMAD.U32 R70, RZ, RZ, UR4 ;  /* 0x00000004ff467e24 */ /* 0x000fe2000f8e00ff */
[----:B------:R-:W-:Y:S01]  /*5240*/  SEL R76, R76, 0xfffffff0, !P2 ;  /* 0xfffffff04c4c7807 */ /* 0x000fe20005000000 */
[----:B------:R-:W1:Y:S01]  /*5250*/  LDCU.64 UR54, c[0x0][0x348] ;  /* 0x00006900ff3677ac */ /* 0x000e620008000a00 */
[----:B------:R-:W1:Y:S01]  /*5260*/  LDC R27, c[0x0][0xb30] ;  /* 0x0002cc00ff1b7b82 */ /* 0x000e620000000800 */
[----:B------:R-:W-:Y:S01]  /*5270*/  SEL R75, R75, 0xffffffe0, !P1 ;  /* 0xffffffe04b4b7807 */ /* 0x000fe20004800000 */
[----:B------:R-:W1:Y:S01]  /*5280*/  LDCU.64 UR38, c[0x0][0x888] ;  /* 0x00011100ff2677ac */ /* 0x000e620008000a00 */
[----:B------:R-:W1:Y:S05]  /*5290*/  LDCU.64 UR44, c[0x0][0x890] ;  /* 0x00011200ff2c77ac */ /* 0x000e6a0008000a00 */
[----:B------:R-:W1:Y:S01]  /*52a0*/  LDC.64 R60, c[0x0][0xb10] ;  /* 0x0002c400ff3c7b82 */ /* 0x000e620000000a00 */
[----:B------:R-:W-:Y:S01]  /*52b0*/  UMOV UR48, URZ ;  /* 0x000000ff00307c82 */ /* 0x000fe20008000000 */
[----:B------:R-:W-:-:S06]  /*52c0*/  UMOV UR50, URZ ;  /* 0x000000ff00327c82 */ /* 0x000fcc0008000000 */
[----:B------:R-:W1:Y:S08]  /*52d0*/  LDC.64 R24, c[0x0][0xb18] ;  /* 0x0002c600ff187b82 */ /* 0x000e700000000a00 */
[----:B------:R-:W1:Y:S08]  /*52e0*/  LDC.64 R22, c[0x0][0xb28] ;  /* 0x0002ca00ff167b82 */ /* 0x000e700000000a00 */
[----:B------:R-:W1:Y:S01]  /*52f0*/  LDC.64 R58, c[0x0][0x8b0] ;  /* 0x00022c00ff3a7b82 */ /* 0x000e620000000a00 */
[----:B---3--:R-:W-:-:S07]  /*5300*/  IMAD.IADD R32, R0, 0x1, R32 ;  /* 0x0000000100207824 */ /* 0x008fce00078e0220 */
[----:B------:R-:W3:Y:S08]  /*5310*/  LDC.64 R56, c[0x0][0x8a8] ;  /* 0x00022a00ff387b82 */ /* 0x000ef00000000a00 */
[----:B--2-4-:R-:W1:Y:S02]  /*5320*/  LDC R66, c[0x0][0x374] ;  /* 0x0000dd00ff427b82 */ /* 0x014e640000000800 */
.L_x_134:
[----:B------:R-:W-:Y:S02]  /*5330*/  LEA R0, R80, UR36, 0x3 ;  /* 0x0000002450007c11 */ /* 0x000fe4000f8e18ff */
[----:B------:R-:W-:Y:S02]  /*5340*/  SHF.L.U32 R2, R72, 0x1f, RZ ;  /* 0x0000001f48027819 */ /* 0x000fe400000006ff */
[----:B------:R-:W-:Y:S02]  /*5350*/  LEA R16, R80, UR36, 0x4 ;  /* 0x0000002450107c11 */ /* 0x000fe4000f8e20ff */
[----:B------:R-:W2:Y:S02]  /*5360*/  SYNCS.PHASECHK.TRANS64.TRYWAIT P0, [R0+URZ+0xd0], R2 ;  /* 0x0000d002000075a7 */ /* 0x000ea400080011ff */
[----:B--2---:R-:W-:Y:S05]  /*5370*/  @!P0 BRA `(.L_x_91) ;  /* 0x00000038001c8947 */ /* 0x004fea0003800000 */
.L_x_190:
[----:B------:R-:W4:Y:S01]  /*5380*/  LDC.64 R10, c[0x0][0xb10] ;  /* 0x0002c400ff0a7b82 */ /* 0x000f220000000a00 */
[----:B------:R-:W3:Y:S01]  /*5390*/  LDS.128 R16, [R16+0x160] ;  /* 0x0001600010107984 */ /* 0x000ee20000000c00 */
[----:B-1----:R-:W-:Y:S01]  /*53a0*/  ISETP.NE.AND P1, PT, R27, 0x1, PT ;  /* 0x000000011b00780c */ /* 0x002fe20003f25270 */
[----:B--2---:R-:W-:Y:S01]  /*53b0*/  VIADD R0, R0, 0xe0 ;  /* 0x000000e000007836 */ /* 0x004fe20000000000 */
[----:B------:R-:W-:Y:S04]  /*53c0*/  ISETP.GE.AND P0, PT, R26, 0x1, PT ;  /* 0x000000011a00780c */ /* 0x000fe80003f06270 */
[----:B------:R-:W1:Y:S01]  /*53d0*/  LDC.64 R8, c[0x0][0xb18] ;  /* 0x0002c600ff087b82 */ /* 0x000e620000000a00 */
[----:B------:R-:W-:Y:S01]  /*53e0*/  PRMT R0, RZ, 0x654, R0 ;  /* 0x00000654ff007816 */ /* 0x000fe20000000000 */
[----:B------:R-:W-:Y:S01]  /*53f0*/  @!PT LDS RZ, [RZ] ;  /* 0x00000000fffff984 */ /* 0x000fe20000000800 */
[----:B------:R-:W-:Y:S01]  /*5400*/  @!PT LDS RZ, [RZ] ;  /* 0x00000000fffff984 */ /* 0x000fe20000000800 */
[----:B------:R-:W-:Y:S01]  /*5410*/  @!PT LDS RZ, [RZ] ;  /* 0x00000000fffff984 */ /* 0x000fe20000000800 */
[----:B------:R-:W-:Y:S01]  /*5420*/  @!PT LDS RZ, [RZ] ;  /* 0x00000000fffff984 */ /* 0x000fe20000000800 */
[----:B------:R2:W-:Y:S06]  /*5430*/  MEMBAR.ALL.CTA ;  /* 0x0000000000007992 */ /* 0x0005ec0000008000 */
[----:B--2---:R-:W2:Y:S01]  /*5440*/  FENCE.VIEW.ASYNC.S ;  /* 0x00000000000073c6 */ /* 0x004ea20000000000 */
[----:B------:R-:W1:Y:S08]  /*5450*/  @!P1 LDC R12, c[0x0][0xb20] ;  /* 0x0002c800ff0c9b82 */ /* 0x000e700000000800 */
[----:B------:R-:W1:Y:S01]  /*5460*/  @!P1 LDC R7, c[0x0][0xb0c] ;  /* 0x0002c300ff079b82 */ /* 0x000e620000000800 */
[----:B--2---:R2:W-:Y:S01]  /*5470*/  SYNCS.ARRIVE.TRANS64.RED.A1T0 RZ, [R0+URZ], RZ ;  /* 0x000000ff00ff79a7 */ /* 0x0045e200081004ff */
[----:B---3--:R-:W-:Y:S04]  /*5480*/  LOP3.LUT P4, RZ, R18, 0x1, RZ, 0xc0, !PT ;  /* 0x0000000112ff7812 */ /* 0x008fe8000788c0ff */
[----:B------:R-:W-:Y:S09]  /*5490*/  P2R R78, PR, RZ, 0x10 ;  /* 0x00000010ff4e7803 */ /* 0x000ff20000000000 */
[----:B------:R-:W-:Y:S02]  /*54a0*/  @P4 MOV R30, R16 ;  /* 0x00000010001e4202 */ /* 0x000fe40000000f00 */
[----:B------:R-:W-:Y:S01]  /*54b0*/  @P4 LOP3.LUT R29, R17, 0xffff, RZ, 0xc0, !PT ;  /* 0x0000ffff111d4812 */ /* 0x000fe200078ec0ff */
[----:B--2-4-:R-:W-:Y:S06]  /*54c0*/  @!P0 BRA `(.L_x_92) ;  /* 0x0000000000a48947 */ /* 0x014fec0003800000 */
[----:B------:R-:W-:Y:S01]  /*54d0*/  IMAD.HI.U32 R0, R66, R25, RZ ;  /* 0x0000001942007227 */ /* 0x000fe200078e00ff */
[----:B------:R-:W-:Y:S02]  /*54e0*/  ISETP.NE.AND P0, PT, R24, 0x1, PT ;  /* 0x000000011800780c */ /* 0x000fe40003f05270 */
[----:B------:R-:W-:Y:S01]  /*54f0*/  ISETP.NE.AND P2, PT, R26, 0x1, PT ;  /* 0x000000011a00780c */ /* 0x000fe20003f45270 */
[----:B------:R-:W-:Y:S01]  /*5500*/  IMAD.HI.U32 R4, R67, R60, RZ ;  /* 0x0000003c43047227 */ /* 0x000fe200078e00ff */
[----:B------:R-:W-:Y:S02]  /*5510*/  SHF.R.U32.HI R0, RZ, R65, R0 ;  /* 0x00000041ff007219 */ /* 0x000fe40000011600 */
[----:B------:R-:W-:Y:S01]  /*5520*/  ISETP.NE.AND P3, PT, R28, 0x1, PT ;  /* 0x000000011c00780c */ /* 0x000fe20003f65270 */
[----:B------:R-:W-:Y:S01]  /*5530*/  IMAD.HI.U32 R6, R29, R25, RZ ;  /* 0x000000191d067227 */ /* 0x000fe200078e00ff */
[-C--:B------:R-:W-:Y:S02]  /*5540*/  SHF.R.U32.HI R4, RZ, R61.reuse, R4 ;  /* 0x0000003dff047219 */ /* 0x080fe40000011604 */
[----:B------:R-:W-:Y:S01]  /*5550*/  SEL R0, R66, R0, !P0 ;  /* 0x0000000042007207 */ /* 0x000fe20004000000 */
[----:B------:R-:W-:Y:S01]  /*5560*/  IMAD.HI.U32 R5, R30, R60, RZ ;  /* 0x0000003c1e057227 */ /* 0x000fe200078e00ff */
[----:B------:R-:W-:Y:S03]  /*5570*/  SEL R4, R67, R4, !P3 ;  /* 0x0000000443047207 */ /* 0x000fe60005800000 */
[-C--:B------:R-:W-:Y:S01]  /*5580*/  IMAD.HI.U32 R3, R0, R22.reuse, RZ ;  /* 0x0000001600037227 */ /* 0x080fe200078e00ff */
[----:B------:R-:W-:Y:S03]  /*5590*/  SHF.R.U32.HI R5, RZ, R61, R5 ;  /* 0x0000003dff057219 */ /* 0x000fe60000011605 */
[----:B------:R-:W-:Y:S01]  /*55a0*/  IMAD.HI.U32 R2, R4, R22, RZ ;  /* 0x0000001604027227 */ /* 0x000fe200078e00ff */
[----:B------:R-:W-:Y:S02]  /*55b0*/  @P2 SHF.R.U32.HI R0, RZ, R23, R3 ;  /* 0x00000017ff002219 */ /* 0x000fe40000011603 */
[----:B------:R-:W-:Y:S02]  /*55c0*/  SHF.R.U32.HI R3, RZ, R65, R6 ;  /* 0x00000041ff037219 */ /* 0x000fe40000011606 */
[----:B------:R-:W-:Y:S01]  /*55d0*/  @P2 SHF.R.U32.HI R4, RZ, R23, R2 ;  /* 0x00000017ff042219 */ /* 0x000fe20000011602 */
[----:B------:R-:W-:Y:S01]  /*55e0*/  IMAD R0, R26, R0, RZ ;  /* 0x000000001a007224 */ /* 0x000fe200078e02ff */
[----:B------:R-:W-:Y:S02]  /*55f0*/  SEL R3, R29, R3, !P0 ;  /* 0x000000031d037207 */ /* 0x000fe40004000000 */
[----:B------:R-:W-:Y:S01]  /*5600*/  SEL R2, R30, R5, !P3 ;  /* 0x000000051e027207 */ /* 0x000fe20005800000 */
[----:B------:R-:W-:Y:S01]  /*5610*/  IMAD R5, R26, R4, RZ ;  /* 0x000000041a057224 */ /* 0x000fe200078e02ff */
[C---:B------:R-:W-:Y:S01]  /*5620*/  ISETP.GE.AND P0, PT, R3.reuse, R0, PT ;  /* 0x000000000300720c */ /* 0x040fe20003f06270 */
[C---:B------:R-:W-:Y:S03]  /*5630*/  IMAD.HI.U32 R0, R3.reuse, R22, RZ ;  /* 0x0000001603007227 */ /* 0x040fe600078e00ff */
[C---:B------:R-:W-:Y:S02]  /*5640*/  ISETP.GE.OR P0, PT, R2.reuse, R5, P0 ;  /* 0x000000050200720c */ /* 0x040fe40000706670 */
[----:B------:R-:W-:Y:S04]  /*5650*/  SHF.R.U32.HI R0, RZ, R23, R0 ;  /* 0x00000017ff007219 */ /* 0x000fe80000011600 */
[C---:B------:R-:W-:Y:S05]  /*5660*/  SEL R6, R3.reuse, R0, !P2 ;  /* 0x0000000003067207 */ /* 0x040fea0005000000 */
        /* <DEDUP_REMOVED lines=14> */
[----:B------:R-:W-:Y:S07]  /*5750*/  IMAD R29, R3, R24, R29 ;  /* 0x00000018031d7224 */ /* 0x000fee00078e021d */
.L_x_92:
[----:B-1----:R-:W-:Y:S01]  /*5760*/  @!P1 ISETP.NE.AND P0, PT, R8, 0x1, PT ;  /* 0x000000010800980c */ /* 0x002fe20003f05270 */
[----:B------:R-:W-:Y:S01]  /*5770*/  @!P1 IMAD.HI.U32 R2, R29, R9, RZ ;  /* 0x000000091d029227 */ /* 0x000fe200078e00ff */
[----:B------:R-:W-:Y:S01]  /*5780*/  R2UR UR42, R15 ;  /* 0x000000000f2a72ca */ /* 0x000fe200000e0000 */
[----:B------:R-:W-:Y:S01]  /*5790*/  BSSY.RECONVERGENT B6, `(.L_x_93) ;  /* 0x0000031000067945 */ /* 0x000fe20003800200 */
[----:B------:R-:W-:Y:S01]  /*57a0*/  R2UR UR41, R14 ;  /* 0x000000000e2972ca */ /* 0x000fe200000e0000 */
[----:B------:R-:W-:Y:S01]  /*57b0*/  @!P1 IMAD.HI.U32 R0, R30, R10, RZ ;  /* 0x0000000a1e009227 */ /* 0x000fe200078e00ff */
[----:B------:R-:W-:Y:S02]  /*57c0*/  @!P1 SHF.R.U32.HI R2, RZ, R12, R2 ;  /* 0x0000000cff029219 */ /* 0x000fe40000011602 */
[----:B------:R-:W-:Y:S01]  /*57d0*/  @!P1 ISETP.NE.AND P2, PT, R7, 0x1, PT ;  /* 0x000000010700980c */ /* 0x000fe20003f45270 */
[----:B------:R-:W-:Y:S01]  /*57e0*/  VIADD R80, R80, 0x1 ;  /* 0x0000000150507836 */ /* 0x000fe20000000000 */
[----:B------:R-:W-:Y:S02]  /*57f0*/  @!P1 SEL R2, R29, R2, !P0 ;  /* 0x000000021d029207 */ /* 0x000fe40004000000 */
[----:B------:R-:W-:Y:S02]  /*5800*/  @!P1 SHF.R.U32.HI R0, RZ, R11, R0 ;  /* 0x0000000bff009219 */ /* 0x000fe40000011600 */
[----:B------:R-:W-:Y:S01]  /*5810*/  LOP3.LUT P0, RZ, R70, 0x3f0, RZ, 0xc0, !PT ;  /* 0x000003f046ff7812 */ /* 0x000fe2000780c0ff */
[----:B------:R-:W-:Y:S01]  /*5820*/  USHF.L.U32 UR42, UR42, 0x6, URZ ;  /* 0x000000062a2a7899 */ /* 0x000fe200080006ff */
[----:B------:R-:W-:Y:S01]  /*5830*/  @!P1 SEL R3, R30, R0, !P2 ;  /* 0x000000001e039207 */ /* 0x000fe20005000000 */
[----:B------:R-:W-:Y:S01]  /*5840*/  USHF.L.U32 UR41, UR41, 0x7, URZ ;  /* 0x0000000729297899 */ /* 0x000fe200080006ff */
[----:B------:R-:W-:Y:S03]  /*5850*/  @P4 SHF.R.U32.HI R71, RZ, 0x10, R17 ;  /* 0x00000010ff474819 */ /* 0x000fe60000011611 */
[----:B------:R-:W-:Y:S02]  /*5860*/  @!P1 IMAD.IADD R0, R2, 0x1, -R3 ;  /* 0x0000000102009824 */ /* 0x000fe400078e0a03 */
[----:B------:R-:W-:Y:S02]  /*5870*/  @!P1 IMAD.IADD R2, R3, 0x1, -R2 ;  /* 0x0000000103029824 */ /* 0x000fe400078e0a02 */
[----:B------:R-:W-:Y:S02]  /*5880*/  @!P1 IMAD R30, R0, R7, R30 ;  /* 0x00000007001e9224 */ /* 0x000fe400078e021e */
[----:B------:R-:W-:Y:S01]  /*5890*/  @!P1 IMAD R29, R2, R8, R29 ;  /* 0x00000008021d9224 */ /* 0x000fe200078e021d */
[----:B------:R-:W-:Y:S06]  /*58a0*/  @!P0 BRA `(.L_x_94) ;  /* 0x00000000007c8947 */ /* 0x000fec0003800000 */
[----:B------:R-:W1:Y:S01]  /*58b0*/  LDCU.64 UR8, c[0x4][0x80] ;  /* 0x01001000ff0877ac */ /* 0x000e620008000a00 */
[----:B------:R-:W-:Y:S01]  /*58c0*/  MOV R2, 0x0 ;  /* 0x0000000000027802 */ /* 0x000fe20000000f00 */
[----:B------:R-:W-:Y:S02]  /*58d0*/  HFMA2 R12, -RZ, RZ, 0, 5.9604644775390625e-08 ;  /* 0x00000001ff0c7431 */ /* 0x000fe400000001ff */
[----:B------:R-:W-:Y:S01]  /*58e0*/  IMAD.MOV.U32 R8, RZ, RZ, 0x70 ;  /* 0x00000070ff087424 */ /* 0x000fe200078e00ff */
[----:B------:R2:W3:Y:S01]  /*58f0*/  LDC.64 R14, c[0x4][R2] ;  /* 0x01000000020e7b82 */ /* 0x0004e20000000a00 */
[----:B------:R-:W4:Y:S01]  /*5900*/  LDCU.64 UR6, c[0x4][0x88] ;  /* 0x01001100ff0677ac */ /* 0x000f220008000a00 */
[----:B------:R-:W-:Y:S01]  /*5910*/  IMAD.MOV.U32 R13, RZ, RZ, RZ ;  /* 0x000000ffff0d7224 */ /* 0x000fe200078e00ff */
[----:B------:R-:W2:Y:S01]  /*5920*/  LDCU.64 UR4, c[0x4][0x8] ;  /* 0x01000100ff0477ac */ /* 0x000ea20008000a00 */
[----:B-1----:R-:W-:Y:S01]  /*5930*/  MOV R5, UR9 ;  /* 0x0000000900057c02 */ /* 0x002fe20008000f00 */
[----:B------:R-:W-:Y:S01]  /*5940*/  IMAD.U32 R4, RZ, RZ, UR8 ;  /* 0x00000008ff047e24 */ /* 0x000fe2000f8e00ff */
[----:B----4-:R-:W-:Y:S01]  /*5950*/  MOV R7, UR7 ;  /* 0x0000000700077c02 */ /* 0x010fe20008000f00 */
[----:B------:R-:W-:Y:S01]  /*5960*/  IMAD.U32 R6, RZ, RZ, UR6 ;  /* 0x00000006ff067e24 */ /* 0x000fe2000f8e00ff */
[----:B--2---:R-:W-:Y:S01]  /*5970*/  MOV R11, UR5 ;  /* 0x00000005000b7c02 */ /* 0x004fe20008000f00 */
[----:B------:R-:W-:Y:S02]  /*5980*/  IMAD.U32 R10, RZ, RZ, UR4 ;  /* 0x00000004ff0a7e24 */ /* 0x000fe4000f8e00ff */
[----:B------:R-:W-:Y:S07]  /*5990*/  LEPC R20, `(.L_x_95) ;  /* 0x000000001014794e */ /* 0x000fee0000000000 */
[----:B---3-5:R-:W-:Y:S05]  /*59a0*/  CALL.ABS.NOINC R14 ;  /* 0x000000000e007343 */ /* 0x028fea0003c00000 */
.L_x_95:
[----:B------:R-:W1:Y:S01]  /*59b0*/  LDCU.64 UR8, c[0x4][0x80] ;  /* 0x01001000ff0877ac */ /* 0x000e620008000a00 */
[----:B------:R-:W2:Y:S01]  /*59c0*/  LDC.64 R2, c[0x4][R2] ;  /* 0x0100000002027b82 */ /* 0x000ea20000000a00 */
[----:B------:R-:W-:Y:S02]  /*59d0*/  HFMA2 R12, -RZ, RZ, 0, 5.9604644775390625e-08 ;  /* 0x00000001ff0c7431 */ /* 0x000fe400000001ff */
[----:B------:R-:W-:Y:S02]  /*59e0*/  IMAD.MOV.U32 R8, RZ, RZ, 0x70 ;  /* 0x00000070ff087424 */ /* 0x000fe400078e00ff */
[----:B------:R-:W-:Y:S01]  /*59f0*/  IMAD.MOV.U32 R13, RZ, RZ, RZ ;  /* 0x000000ffff0d7224 */ /* 0x000fe200078e00ff */
[----:B------:R-:W3:Y:S01]  /*5a00*/  LDCU.64 UR6, c[0x4][0x88] ;  /* 0x01001100ff0677ac */ /* 0x000ee20008000a00 */
[----:B------:R-:W4:Y:S01]  /*5a10*/  LDCU.64 UR4, c[0x4][0x8] ;  /* 0x01000100ff0477ac */ /* 0x000f220008000a00 */
[----:B-1----:R-:W-:Y:S02]  /*5a20*/  MOV R4, UR8 ;  /* 0x0000000800047c02 */ /* 0x002fe40008000f00 */
[----:B------:R-:W-:Y:S02]  /*5a30*/  MOV R5, UR9 ;  /* 0x0000000900057c02 */ /* 0x000fe40008000f00 */
[----:B---3--:R-:W-:Y:S01]  /*5a40*/  MOV R7, UR7 ;  /* 0x0000000700077c02 */ /* 0x008fe20008000f00 */
[----:B------:R-:W-:Y:S01]  /*5a50*/  IMAD.U32 R6, RZ, RZ, UR6 ;  /* 0x00000006ff067e24 */ /* 0x000fe2000f8e00ff */
[----:B----4-:R-:W-:Y:S01]  /*5a60*/  MOV R11, UR5 ;  /* 0x00000005000b7c02 */ /* 0x010fe20008000f00 */
[----:B------:R-:W-:Y:S02]  /*5a70*/  IMAD.U32 R10, RZ, RZ, UR4 ;  /* 0x00000004ff0a7e24 */ /* 0x000fe4000f8e00ff */
[----:B------:R-:W-:Y:S07]  /*5a80*/  LEPC R20, `(.L_x_94) ;  /* 0x000000001014794e */ /* 0x000fee0000000000 */
[----:B--2---:R-:W-:Y:S05]  /*5a90*/  CALL.ABS.NOINC R2 ;  /* 0x0000000002007343 */ /* 0x004fea0003c00000 */
.L_x_94:
[----:B------:R-:W-:Y:S05]  /*5aa0*/  BSYNC.RECONVERGENT B6 ;  /* 0x0000000000067941 */ /* 0x000fea0003800200 */
.L_x_93:
[----:B------:R-:W-:Y:S01]  /*5ab0*/  ISETP.NE.U32.AND P4, PT, R58, RZ, PT ;  /* 0x000000ff3a00720c */ /* 0x000fe20003f85070 */
[----:B------:R-:W-:Y:S01]  /*5ac0*/  UISETP.NE.AND UP2, UPT, UR49, URZ, UPT ;  /* 0x000000ff3100728c */ /* 0x000fe2000bf45270 */
[----:B------:R-:W-:Y:S01]  /*5ad0*/  ISETP.NE.U32.AND P2, PT, RZ, UR38, PT ;  /* 0x00000026ff007c0c */ /* 0x000fe2000bf45070 */
[----:B------:R-:W-:Y:S01]  /*5ae0*/  UISETP.NE.U32.AND UP1, UPT, UR44, URZ, UPT ;  /* 0x000000ff2c00728c */ /* 0x000fe2000bf25070 */
[----:B------:R-:W-:Y:S01]  /*5af0*/  ISETP.NE.AND.EX P4, PT, R59, RZ, PT, P4 ;  /* 0x000000ff3b00720c */ /* 0x000fe20003f85340 */
[----:B------:R-:W-:Y:S01]  /*5b00*/  UPLOP3.LUT UP0, UPT, UPT, UPT, UPT, 0x40, 0x4 ;  /* 0x000000000004789c */ /* 0x000fe20003f0e870 */
[----:B------:R-:W-:Y:S01]  /*5b10*/  ISETP.NE.AND.EX P2, PT, RZ, UR39, PT, P2 ;  /* 0x00000027ff007c0c */ /* 0x000fe2000bf45320 */
[----:B------:R-:W-:Y:S01]  /*5b20*/  UISETP.NE.AND.EX UP1, UPT, UR45, URZ, UPT, UP1 ;  /* 0x000000ff2d00728c */ /* 0x000fe2000bf25310 */
[----:B------:R-:W-:Y:S04]  /*5b30*/  PLOP3.LUT P1, PT, PT, PT, UP2, 0x80, 0x8 ;  /* 0x000000000008781c */ /* 0x000fe80003f2f028 */
[----:B------:R-:W-:Y:S06]  /*5b40*/  @UP2 UPLOP3.LUT UP0, UPT, UPT, UPT, UP1, 0x80, 0x8 ;  /* 0x000000000008289c */ /* 0x000fec0003f0f010 */
[----:B------:R-:W-:Y:S01]  /*5b50*/  PLOP3.LUT P0, PT, PT, PT, UP0, 0x80, 0x8 ;  /* 0x000000000008781c */ /* 0x000fe20003f0f008 */
[----:B------:R-:W-:Y:S01]  /*5b60*/  @!UPT UIADD3 URZ, UPT, UPT, URZ, URZ, URZ ;  /* 0x000000fffffff290 */ /* 0x000fe2000fffe0ff */
[----:B------:R-:W-:Y:S11]  /*5b70*/  BRA.U !UP1, `(.L_x_96) ;  /* 0x0000000109387547 */ /* 0x000ff6000b800000 */
[----:B------:R-:W-:Y:S01]  /*5b80*/  UISETP.NE.U32.AND UP0, UPT, UR38, URZ, UPT ;  /* 0x000000ff2600728c */ /* 0x000fe2000bf05070 */
[----:B------:R-:W-:Y:S02]  /*5b90*/  HFMA2 R0, -RZ, RZ, 0, 5.9604644775390625e-08 ;  /* 0x00000001ff007431 */ /* 0x000fe400000001ff */
[----:B------:R-:W-:Y:S01]  /*5ba0*/  IMAD.MOV.U32 R64, RZ, RZ, 0x1 ;  /* 0x00000001ff407424 */ /* 0x000fe200078e00ff */
[----:B------:R-:W-:Y:S06]  /*5bb0*/  UISETP.NE.AND.EX UP0, UPT, UR39, URZ, UPT, UP0 ;  /* 0x000000ff2700728c */ /* 0x000fec000bf05300 */
[----:B------:R-:W-:Y:S05]  /*5bc0*/  PLOP3.LUT P3, PT, PT, PT, UP0, 0x80, 0x8 ;  /* 0x000000000008781c */ /* 0x000fea0003f6f008 */
[----:B------:R-:W1:Y:S01]  /*5bd0*/  @UP0 LDCU.64 UR6, c[0x0][0x888] ;  /* 0x00011100ff0607ac */ /* 0x000e620008000a00 */
[----:B------:R-:W-:Y:S07]  /*5be0*/  @UP0 UIMAD UR4, UR52, UR44, URZ ;  /* 0x0000002c340402a4 */ /* 0x000fee000f8e02ff */
[----:B------:R-:W-:Y:S01]  /*5bf0*/  @!P3 PRMT R64, R0, 0x7610, R64 ;  /* 0x000076100040b816 */ /* 0x000fe20000000040 */
[----:B-1----:R-:W-:Y:S03]  /*5c00*/  @UP0 UIMAD.WIDE UR6, UR4, 0x4, UR6 ;  /* 0x00000004040608a5 */ /* 0x002fe6000f8e0206 */
[----:B------:R-:W1:Y:S03]  /*5c10*/  @!UP0 LDCU UR4, c[0x0][0x880] ;  /* 0x00011000ff0487ac */ /* 0x000e660008000800 */
[----:B------:R-:W-:Y:S01]  /*5c20*/  IMAD.U32 R2, RZ, RZ, UR6 ;  /* 0x00000006ff027e24 */ /* 0x000fe2000f8e00ff */
[----:B------:R-:W-:Y:S05]  /*5c30*/  MOV R3, UR7 ;  /* 0x0000000700037c02 */ /* 0x000fea0008000f00 */
[----:B-----5:R2:W5:Y:S02]  /*5c40*/  @P3 LDG.E R35, desc[UR46][R2.64] ;  /* 0x0000002e02233981 */ /* 0x020564000c1e1900 */
[----:B-12---:R-:W-:Y:S02]  /*5c50*/  @!P3 IMAD.U32 R35, RZ, RZ, UR4 ;  /* 0x00000004ff23be24 */ /* 0x006fe4000f8e00ff */
.L_x_96:
[----:B------:R-:W-:Y:S05]  /*5c60*/  @!P4 BRA `(.L_x_97) ;  /* 0x000000000020c947 */ /* 0x000fea0003800000 */
[----:B------:R-:W-:Y:S04]  /*5c70*/  ISETP.NE.U32.AND P3, PT, R56, RZ, PT ;  /* 0x000000ff3800720c */ /* 0x000fe80003f65070 */
[----:B------:R-:W-:Y:S11]  /*5c80*/  ISETP.NE.AND.EX P3, PT, R57, RZ, PT, P3 ;  /* 0x000000ff3900720c */ /* 0x000ff60003f65330 */
[----:B------:R-:W-:Y:S02]  /*5c90*/  @!UPT UIADD3 URZ, UPT, UPT, URZ, URZ, URZ ;  /* 0x000000fffffff290 */ /* 0x000fe4000fffe0ff */
[----:B------:R-:W1:Y:S01]  /*5ca0*/  @P3 LDC.64 R2, c[0x0][0x8a8] ;  /* 0x00022a00ff023b82 */ /* 0x000e620000000a00 */
[----:B------:R-:W-:Y:S04]  /*5cb0*/  @P3 IMAD R0, R58, UR52, RZ ;  /* 0x000000343a003c24 */ /* 0x000fe8000f8e02ff */
[----:B-1----:R-:W-:Y:S05]  /*5cc0*/  @P3 IMAD.WIDE R2, R0, 0x4, R2 ;  /* 0x0000000400023825 */ /* 0x002fea00078e0202 */
[----:B-----5:R1:W5:Y:S02]  /*5cd0*/  @P3 LDG.E R33, desc[UR46][R2.64] ;  /* 0x0000002e02213981 */ /* 0x020364000c1e1900 */
[----:B-1----:R-:W2:Y:S02]  /*5ce0*/  @!P3 LDC R33, c[0x0][0x8a0] ;  /* 0x00022800ff21bb82 */ /* 0x002ea40000000800 */
.L_x_97:
[----:B-----5:R-:W-:Y:S01]  /*5cf0*/  FSETP.NEU.AND P3, PT, R35, RZ, PT ;  /* 0x000000ff2300720b */ /* 0x020fe20003f6d000 */
[----:B------:R-:W-:Y:S01]  /*5d00*/  IMAD.SHL.U32 R89, R68, 0x4, RZ ;  /* 0x0000000444597824 */ /* 0x000fe200078e00ff */
[----:B------:R-:W-:Y:S01]  /*5d10*/  SEL R4, RZ, 0xffffffff, P2 ;  /* 0xffffffffff047807 */ /* 0x000fe20001000000 */
[----:B------:R-:W-:Y:S01]  /*5d20*/  BSSY B1, `(.L_x_98) ;  /* 0x0000043000017945 */ /* 0x000fe20003800000 */
[----:B------:R-:W-:Y:S01]  /*5d30*/  @P1 LOP3.LUT P2, RZ, R64, 0xff, RZ, 0xc0, !PT ;  /* 0x000000ff40ff1812 */ /* 0x000fe2000784c0ff */
[----:B------:R-:W-:Y:S01]  /*5d40*/  VIADD R84, R89, UR36 ;  /* 0x0000002459547c36 */ /* 0x000fe20008000000 */
[----:B------:R-:W-:Y:S01]  /*5d50*/  @P1 SEL R0, RZ, 0xffffffff, P3 ;  /* 0xffffffffff001807 */ /* 0x000fe20001800000 */
[----:B------:R-:W-:Y:S01]  /*5d60*/  IMAD.MOV.U32 R90, RZ, RZ, 0x1 ;  /* 0x00000001ff5a7424 */ /* 0x000fe200078e00ff */
[----:B------:R-:W-:Y:S01]  /*5d70*/  LOP3.LUT R74, R74, 0x1, RZ, 0x3c, !PT ;  /* 0x000000014a4a7812 */ /* 0x000fe200078e3cff */
[----:B------:R-:W-:Y:S01]  /*5d80*/  IMAD.MOV.U32 R88, RZ, RZ, RZ ;  /* 0x000000ffff587224 */ /* 0x000fe200078e00ff */
[----:B------:R-:W-:Y:S02]  /*5d90*/  @P0 SEL R0, R4, R0, !P2 ;  /* 0x0000000004000207 */ /* 0x000fe40005000000 */
[----:B------:R-:W-:Y:S02]  /*5da0*/  CS2R R54, SRZ ;  /* 0x0000000000367805 */ /* 0x000fe4000001ff00 */
[----:B------:R-:W-:Y:S02]  /*5db0*/  LEA R86, R31, UR36, 0x3 ;  /* 0x000000241f567c11 */ /* 0x000fe4000f8e18ff */
[----:B------:R-:W-:Y:S02]  /*5dc0*/  CS2R R52, SRZ ;  /* 0x0000000000347805 */ /* 0x000fe4000001ff00 */
[----:B------:R-:W-:Y:S02]  /*5dd0*/  @P1 LOP3.LUT R0, R0, 0x1, RZ, 0xc0, !PT ;  /* 0x0000000100001812 */ /* 0x000fe400078ec0ff */
[----:B------:R-:W-:Y:S02]  /*5de0*/  CS2R R50, SRZ ;  /* 0x0000000000327805 */ /* 0x000fe4000001ff00 */
[----:B------:R-:W-:Y:S02]  /*5df0*/  SHF.L.U32 R2, R73, 0x1f, RZ ;  /* 0x0000001f49027819 */ /* 0x000fe400000006ff */
[----:B------:R-:W-:Y:S02]  /*5e00*/  CS2R R48, SRZ ;  /* 0x0000000000307805 */ /* 0x000fe4000001ff00 */
[----:B------:R-:W-:Y:S02]  /*5e10*/  ISETP.NE.U32.OR P6, PT, R0, 0x1, !P1 ;  /* 0x000000010000780c */ /* 0x000fe40004fc5470 */
[----:B------:R-:W-:Y:S02]  /*5e20*/  CS2R R46, SRZ ;  /* 0x00000000002e7805 */ /* 0x000fe4000001ff00 */
[----:B------:R-:W-:Y:S02]  /*5e30*/  PLOP3.LUT P2, PT, PT, PT, UP1, 0x80, 0x8 ;  /* 0x000000000008781c */ /* 0x000fe40003f4f018 */
[----:B------:R-:W-:Y:S02]  /*5e40*/  CS2R R44, SRZ ;  /* 0x00000000002c7805 */ /* 0x000fe4000001ff00 */
[----:B------:R-:W-:Y:S02]  /*5e50*/  LEA.HI R34, R31, R31, RZ, 0x1 ;  /* 0x0000001f1f227211 */ /* 0x000fe400078f08ff */
[----:B------:R-:W-:Y:S02]  /*5e60*/  CS2R R42, SRZ ;  /* 0x00000000002a7805 */ /* 0x000fe4000001ff00 */
[----:B------:R-:W-:Y:S02]  /*5e70*/  LOP3.LUT P4, R79, R64, 0xff, RZ, 0xc0, !PT ;  /* 0x000000ff404f7812 */ /* 0x000fe4000788c0ff */
[----:B------:R-:W-:Y:S02]  /*5e80*/  CS2R R40, SRZ ;  /* 0x0000000000287805 */ /* 0x000fe4000001ff00 */
[----:B------:R-:W-:Y:S01]  /*5e90*/  SEL R3, RZ, 0xffffffff, P3 ;  /* 0xffffffffff037807 */ /* 0x000fe20001800000 */
[----:B------:R-:W-:Y:S01]  /*5ea0*/  VIADD R83, R84, 0x400 ;  /* 0x0000040054537836 */ /* 0x000fe20000000000 */
[----:B------:R-:W-:Y:S01]  /*5eb0*/  P2R R81, PR, RZ, 0x40 ;  /* 0x00000040ff517803 */ /* 0x000fe20000000000 */
[----:B------:R-:W-:Y:S01]  /*5ec0*/  IMAD.IADD R82, R75, 0x1, R84 ;  /* 0x000000014b527824 */ /* 0x000fe200078e0254 */
[----:B------:R-:W-:Y:S02]  /*5ed0*/  @P6 SHF.L.U32 R0, R74, 0x1f, RZ ;  /* 0x0000001f4a006819 */ /* 0x000fe400000006ff */
[----:B------:R-:W-:Y:S02]  /*5ee0*/  @P2 SEL R3, R4, R3, !P4 ;  /* 0x0000000304032207 */ /* 0x000fe40006000000 */
[----:B------:R1:W3:Y:S02]  /*5ef0*/  @P6 SYNCS.PHASECHK.TRANS64.TRYWAIT P1, [UR36+0x80], R0 ;  /* 0x00008000ff0065a7 */ /* 0x0002e40008021124 */
[----:B------:R-:W-:Y:S04]  /*5f00*/  LOP3.LUT R3, R3, 0x1, RZ, 0xc0, !PT ;  /* 0x0000000103037812 */ /* 0x000fe800078ec0ff */
[----:B------:R-:W-:Y:S04]  /*5f10*/  ISETP.NE.U32.AND P5, PT, R3, 0x1, PT ;  /* 0x000000010300780c */ /* 0x000fe80003fa5070 */
[----:B------:R-:W-:Y:S01]  /*5f20*/  P2R R91, PR, RZ, 0x20 ;  /* 0x00000020ff5b7803 */ /* 0x000fe20000000000 */
[----:B------:R4:W2:Y:S01]  /*5f30*/  SYNCS.PHASECHK.TRANS64.TRYWAIT P0, [R86+URZ+0xf0], R2 ;  /* 0x0000f002560075a7 */ /* 0x0008a200080011ff */
[C---:B-1----:R-:W-:Y:S01]  /*5f40*/  IMAD.SHL.U32 R0, R34.reuse, 0x40, RZ ;  /* 0x0000004022007824 */ /* 0x042fe200078e00ff */
[----:B------:R-:W-:Y:S04]  /*5f50*/  LOP3.LUT R34, R34, 0xffe, RZ, 0xc0, !PT ;  /* 0x00000ffe22227812 */ /* 0x000fe800078ec0ff */
[----:B------:R-:W-:Y:S01]  /*5f60*/  LOP3.LUT R0, R0, 0xffffff80, RZ, 0xc0, !PT ;  /* 0xffffff8000007812 */ /* 0x000fe200078ec0ff */
[----:B------:R-:W-:Y:S04]  /*5f70*/  IMAD.IADD R34, R31, 0x1, -R34 ;  /* 0x000000011f227824 */ /* 0x000fe800078e0a22 */
[----:B------:R-:W-:Y:S04]  /*5f80*/  IMAD.IADD R0, R32, 0x1, R0 ;  /* 0x0000000120007824 */ /* 0x000fe800078e0200 */
[----:B------:R-:W-:Y:S01]  /*5f90*/  IMAD R34, R34, 0x100000, R0 ;  /* 0x0010000022227824 */ /* 0x000fe200078e0200 */
[----:B---3--:R-:W-:Y:S01]  /*5fa0*/  @P6 SEL R90, RZ, 0x1, !P1 ;  /* 0x00000001ff5a6807 */ /* 0x008fe20004800000 */
[----:B----4-:R-:W-:Y:S06]  /*5fb0*/  @!P6 BRA `(.L_x_99) ;  /* 0x000000000064e947 */ /* 0x010fec0003800000 */
[----:B------:R-:W-:Y:S01]  /*5fc0*/  @P5 IMAD R5, R76, 0x4, R83 ;  /* 0x000000044c055824 */ /* 0x000fe200078e0253 */
[----:B------:R-:W-:Y:S01]  /*5fd0*/  ISETP.NE.AND P1, PT, R90, RZ, PT ;  /* 0x000000ff5a00720c */ /* 0x000fe20003f25270 */
[----:B------:R-:W-:Y:S01]  /*5fe0*/  IMAD.MOV.U32 R54, RZ, RZ, RZ ;  /* 0x000000ffff367224 */ /* 0x000fe200078e00ff */
[----:B------:R-:W-:Y:S01]  /*5ff0*/  BSSY B0, `(.L_x_100) ;  /* 0x000000d000007945 */ /* 0x000fe20003800000 */
[----:B------:R-:W-:Y:S01]  /*6000*/  @P5 IMAD.IADD R4, R75, 0x1, R5 ;  /* 0x000000014b045824 */ /* 0x000fe200078e0205 */
[----:B------:R-:W-:Y:S02]  /*6010*/  CS2R R50, SRZ ;  /* 0x0000000000327805 */ /* 0x000fe4000001ff00 */
[----:B------:R-:W-:Y:S02]  /*6020*/  CS2R R48, SRZ ;  /* 0x0000000000307805 */ /* 0x000fe4000001ff00 */
[----:B------:R-:W-:Y:S02]  /*6030*/  CS2R R52, SRZ ;  /* 0x0000000000347805 */ /* 0x000fe4000001ff00 */
[----:B------:R-:W-:Y:S02]  /*6040*/  CS2R R42, SRZ ;  /* 0x00000000002a7805 */ /* 0x000fe4000001ff00 */
[----:B------:R-:W-:Y:S02]  /*6050*/  CS2R R40, SRZ ;  /* 0x0000000000287805 */ /* 0x000fe4000001ff00 */
[----:B------:R-:W-:Y:S02]  /*6060*/  CS2R R46, SRZ ;  /* 0x00000000002e7805 */ /* 0x000fe4000001ff00 */
[----:B------:R-:W-:Y:S01]  /*6070*/  CS2R R44, SRZ ;  /* 0x00000000002c7805 */ /* 0x000fe2000001ff00 */
[----:B------:R-:W-:Y:S06]  /*6080*/  @P1 BRA `(.L_x_101) ;  /* 0x00000000000c1947 */ /* 0x000fec0003800000 */
[----:B------:R-:W-:Y:S04]  /*6090*/  SHF.L.U32 R3, R74, 0x1f, RZ ;  /* 0x0000001f4a037819 */ /* 0x000fe800000006ff */
[----:B------:R-:W1:Y:S02]  /*60a0*/  SYNCS.PHASECHK.TRANS64.TRYWAIT P1, [UR36+0x80], R3 ;  /* 0x00008003ff0075a7 */ /* 0x000e640008021124 */
[----:B-1----:R-:W-:Y:S05]  /*60b0*/  @!P1 BRA `(.L_x_102) ;  /* 0x0000002800e09947 */ /* 0x002fea0003800000 */
.L_x_101:
[----:B------:R-:W-:Y:S05]  /*60c0*/  BSYNC B0 ;  /* 0x0000000000007941 */ /* 0x000fea0003800000 */
.L_x_100:
[----:B------:R-:W-:Y:S01]  /*60d0*/  ISETP.NE.AND P1, PT, R91, RZ, PT ;  /* 0x000000ff5b00720c */ /* 0x000fe20003f25270 */
[----:B------:R-:W-:Y:S11]  /*60e0*/  HFMA2 R88, -RZ, RZ, 0, 5.9604644775390625e-08 ;  /* 0x00000001ff587431 */ /* 0x000ff600000001ff */
[----:B------:R-:W-:Y:S01]  /*60f0*/  @!UPT UIADD3 URZ, UPT, UPT, URZ, URZ, URZ ;  /* 0x000000fffffff290 */ /* 0x000fe2000fffe0ff */
[----:B------:R-:W-:Y:S05]  /*6100*/  @P1 WARPSYNC.ALL ;  /* 0x0000000000001948 */ /* 0x000fea0003800000 */
[----:B------:R3:W4:Y:S04]  /*6110*/  @P1 LDSM.16.M88.4 R48, [R5] ;  /* 0x000000000530183b */ /* 0x0007280000000200 */
[----:B------:R3:W1:Y:S04]  /*6120*/  @P1 LDSM.16.M88.4 R52, [R4] ;  /* 0x000000000434183b */ /* 0x0006680000000200 */
[----:B------:R3:W1:Y:S04]  /*6130*/  @P1 LDSM.16.M88.4 R40, [R89+UR36+0x400] ;  /* 0x000400245928183b */ /* 0x0006680008000200 */
[----:B------:R3:W1:Y:S02]  /*6140*/  @P1 LDSM.16.M88.4 R44, [R82+0x400] ;  /* 0x00040000522c183b */ /* 0x0006640000000200 */
.L_x_99:
[----:B------:R-:W-:Y:S05]  /*6150*/  BSYNC B1 ;  /* 0x0000000000017941 */ /* 0x000fea0003800000 */
.L_x_98:
[----:B-1----:R-:W-:Y:S04]  /*6160*/  SHF.R.U32.HI R0, RZ, 0x15, R34 ;  /* 0x00000015ff007819 */ /* 0x002fe80000011622 */
[----:B------:R-:W-:Y:S01]  /*6170*/  LOP3.LUT P1, RZ, R0, 0x3, R69, 0x48, !PT ;  /* 0x0000000300ff7812 */ /* 0x000fe20007824845 */
[----:B------:R-:W-:Y:S01]  /*6180*/  @!UPT UIADD3 URZ, UPT, UPT, URZ, URZ, URZ ;  /* 0x000000fffffff290 */ /* 0x000fe2000fffe0ff */
[----:B--2---:R-:W-:Y:S11]  /*6190*/  @P0 BRA `(.L_x_103) ;  /* 0x0000000000080947 */ /* 0x004ff60003800000 */
[----:B------:R-:W1:Y:S02]  /*61a0*/  SYNCS.PHASECHK.TRANS64.TRYWAIT P0, [R86+URZ+0xf0], R2 ;  /* 0x0000f002560075a7 */ /* 0x000e6400080011ff */
[----:B-1----:R-:W-:Y:S05]  /*61b0*/  @!P0 BRA `(.L_x_104) ;  /* 0x0000002800b88947 */ /* 0x002fea0003800000 */
.L_x_103:
[----:B------:R-:W-:Y:S05]  /*61c0*/  @!P1 BRA `(.L_x_105) ;  /* 0x0000000000409947 */ /* 0x000fea0003800000 */
[----:B------:R-:W3:Y:S01]  /*61d0*/  LDCU.64 UR8, c[0x4][0x70] ;  /* 0x01000e00ff0877ac */ /* 0x000ee20008000a00 */
[----:B------:R-:W-:Y:S01]  /*61e0*/  MOV R3, 0x0 ;  /* 0x0000000000037802 */ /* 0x000fe20000000f00 */
[----:B------:R-:W-:Y:S02]  /*61f0*/  HFMA2 R12, -RZ, RZ, 0, 5.9604644775390625e-08 ;  /* 0x00000001ff0c7431 */ /* 0x000fe400000001ff */
[----:B------:R-:W-:Y:S02]  /*6200*/  IMAD.MOV.U32 R8, RZ, RZ, 0x192 ;  /* 0x00000192ff087424 */ /* 0x000fe400078e00ff */
[----:B------:R-:W-:Y:S01]  /*6210*/  IMAD.MOV.U32 R13, RZ, RZ, RZ ;  /* 0x000000ffff0d7224 */ /* 0x000fe200078e00ff */
[----:B------:R-:W2:Y:S01]  /*6220*/  LDCU.64 UR6, c[0x4][0x78] ;  /* 0x01000f00ff0677ac */ /* 0x000ea20008000a00 */
[----:B-1----:R-:W1:Y:S01]  /*6230*/  LDC.64 R2, c[0x4][R3] ;  /* 0x0100000003027b82 */ /* 0x002e620000000a00 */
[----:B------:R-:W5:Y:S01]  /*6240*/  LDCU.64 UR4, c[0x4][0x10] ;  /* 0x01000200ff0477ac */ /* 0x000f620008000a00 */
[----:B---3--:R-:W-:Y:S01]  /*6250*/  MOV R5, UR9 ;  /* 0x0000000900057c02 */ /* 0x008fe20008000f00 */
[----:B------:R-:W-:Y:S01]  /*6260*/  IMAD.U32 R4, RZ, RZ, UR8 ;  /* 0x00000008ff047e24 */ /* 0x000fe2000f8e00ff */
[----:B--2---:R-:W-:Y:S01]  /*6270*/  MOV R7, UR7 ;  /* 0x0000000700077c02 */ /* 0x004fe20008000f00 */
[----:B------:R-:W-:Y:S01]  /*6280*/  IMAD.U32 R6, RZ, RZ, UR6 ;  /* 0x00000006ff067e24 */ /* 0x000fe2000f8e00ff */
[----:B-----5:R-:W-:Y:S01]  /*6290*/  MOV R11, UR5 ;  /* 0x00000005000b7c02 */ /* 0x020fe20008000f00 */
[----:B------:R-:W-:Y:S02]  /*62a0*/  IMAD.U32 R10, RZ, RZ, UR4 ;  /* 0x00000004ff0a7e24 */ /* 0x000fe4000f8e00ff */
[----:B------:R-:W-:Y:S07]  /*62b0*/  LEPC R20, `(.L_x_105) ;  /* 0x000000001014794e */ /* 0x000fee0000000000 */
[----:B-1--4-:R-:W-:Y:S05]  /*62c0*/  CALL.ABS.NOINC R2 ;  /* 0x0000000002007343 */ /* 0x012fea0003c00000 */
.L_x_105:
[----:B------:R-:W-:Y:S05]  /*62d0*/  WARPSYNC.ALL ;  /* 0x0000000000007948 */ /* 0x000fea0003800000 */
[----:B------:R-:W-:Y:S01]  /*62e0*/  R2UR UR4, R34 ;  /* 0x00000000220472ca */ /* 0x000fe200000e0000 */
[----:B------:R-:W-:Y:S01]  /*62f0*/  BSSY.RECONVERGENT B0, `(.L_x_106) ;  /* 0x000003c000007945 */ /* 0x000fe20003800200 */
[----:B------:R-:W-:Y:S02]  /*6300*/  SHF.L.U32 R87, R76, 0x2, RZ ;  /* 0x000000024c577819 */ /* 0x000fe400000006ff */
[----:B------:R-:W-:Y:S02]  /*6310*/  ISETP.NE.AND P0, PT, R77, RZ, PT ;  /* 0x000000ff4d00720c */ /* 0x000fe40003f05270 */
[----:B------:R-:W-:Y:S04]  /*6320*/  IADD3 R83, PT, PT, R83, R87, RZ ;  /* 0x0000005753537210 */ /* 0x000fe80007ffe0ff */
[----:B------:R-:W-:Y:S03]  /*6330*/  IADD3 R85, PT, PT, R75, R83, RZ ;  /* 0x000000534b557210 */ /* 0x000fe60007ffe0ff */
[----:B---3--:R-:W2:Y:S02]  /*6340*/  LDTM.16dp128bit.x8 R4, tmem[UR4] ;  /* 0x00000004000479ee */ /* 0x008ea40008180000 */
[C---:B--2---:R-:W-:Y:S01]  /*6350*/  FMUL R0, R33.reuse, R4 ;  /* 0x0000000421007220 */ /* 0x044fe20000400000 */
[C---:B-1----:R-:W-:Y:S01]  /*6360*/  FMUL R2, R33.reuse, R5 ;  /* 0x0000000521027220 */ /* 0x042fe20000400000 */
[C---:B------:R-:W-:Y:S01]  /*6370*/  FMUL R3, R33.reuse, R6 ;  /* 0x0000000621037220 */ /* 0x040fe20000400000 */
[----:B------:R-:W-:Y:S01]  /*6380*/  FMUL R7, R33, R7 ;  /* 0x0000000721077220 */ /* 0x000fe20000400000 */
[----:B------:R-:W-:Y:S01]  /*6390*/  FFMA R36, R35, R40, R0 ;  /* 0x0000002823247223 */ /* 0x000fe20000000000 */
        /* <DEDUP_REMOVED lines=10> */
[----:B------:R1:W-:Y:S01]  /*6440*/  STSM.16.M88.4 [R84+0x400], R36 ;  /* 0x0004002454007844 */ /* 0x0003e20000000200 */
[----:B------:R-:W-:Y:S01]  /*6450*/  FMUL R9, R33, R13 ;  /* 0x0000000d21097220 */ /* 0x000fe20000400000 */
[----:B------:R-:W-:Y:S01]  /*6460*/  FFMA R6, R35, R46, R6 ;  /* 0x0000002e23067223 */ /* 0x000fe20000000006 */
[----:B------:R-:W-:Y:S01]  /*6470*/  FMUL R10, R33, R14 ;  /* 0x0000000e210a7220 */ /* 0x000fe20000400000 */
[----:B------:R-:W-:Y:S01]  /*6480*/  FFMA R7, R35, R47, R11 ;  /* 0x0000002f23077223 */ /* 0x000fe2000000000b */
[----:B------:R-:W-:Y:S01]  /*6490*/  FMUL R15, R33, R15 ;  /* 0x0000000f210f7220 */ /* 0x000fe20000400000 */
[----:B----4-:R-:W-:Y:S01]  /*64a0*/  FFMA R8, R35, R48, R8 ;  /* 0x0000003023087223 */ /* 0x010fe20000000008 */
        /* <DEDUP_REMOVED lines=8> */
[C---:B------:R-:W-:Y:S01]  /*6530*/  FFMA R12, R35.reuse, R52, R12 ;  /* 0x00000034230c7223 */ /* 0x040fe2000000000c */
[C---:B------:R-:W-:Y:S01]  /*6540*/  FFMA R13, R35.reuse, R53, R13 ;  /* 0x00000035230d7223 */ /* 0x040fe2000000000d */
[C---:B------:R-:W-:Y:S01]  /*6550*/  FFMA R14, R35.reuse, R54, R14 ;  /* 0x00000036230e7223 */ /* 0x040fe2000000000e */
[----:B------:R1:W-:Y:S01]  /*6560*/  STSM.16.M88.4 [R83], R8 ;  /* 0x0000000853007844 */ /* 0x0003e20000000200 */
[----:B------:R-:W-:Y:S05]  /*6570*/  FFMA R15, R35, R55, R19 ;  /* 0x00000037230f7223 */ /* 0x000fea0000000013 */
[----:B------:R1:W-:Y:S01]  /*6580*/  STSM.16.M88.4 [R85], R12 ;  /* 0x0000000c55007844 */ /* 0x0003e20000000200 */
[----:B------:R-:W-:Y:S01]  /*6590*/  @!PT LDS RZ, [RZ] ;  /* 0x00000000fffff984 */ /* 0x000fe20000000800 */
[----:B------:R-:W-:Y:S01]  /*65a0*/  @!PT LDS RZ, [RZ] ;  /* 0x00000000fffff984 */ /* 0x000fe20000000800 */
[----:B------:R-:W-:Y:S01]  /*65b0*/  @!PT LDS RZ, [RZ] ;  /* 0x00000000fffff984 */ /* 0x000fe20000000800 */
[----:B------:R-:W-:Y:S01]  /*65c0*/  @!PT LDS RZ, [RZ] ;  /* 0x00000000fffff984 */ /* 0x000fe20000000800 */
[----:B------:R2:W-:Y:S06]  /*65d0*/  MEMBAR.ALL.CTA ;  /* 0x0000000000007992 */ /* 0x0005ec0000008000 */
[----:B--2---:R-:W2:Y:S02]  /*65e0*/  FENCE.VIEW.ASYNC.S ;  /* 0x00000000000073c6 */ /* 0x004ea40000000000 */
[----:B--2---:R-:W-:Y:S06]  /*65f0*/  BAR.SYNC.DEFER_BLOCKING 0x1, 0x80 ;  /* 0x0042000000007b1d */ /* 0x004fec0000010000 */
[----:B------:R-:W-:Y:S05]  /*6600*/  @P0 BRA `(.L_x_107) ;  /* 0x0000000000280947 */ /* 0x000fea0003800000 */
[----:B------:R-:W-:Y:S02]  /*6610*/  UIADD3 UR4, UPT, UPT, UR36, 0x400, URZ ;  /* 0x0000040024047890 */ /* 0x000fe4000fffe0ff */
[----:B------:R-:W-:Y:S01]  /*6620*/  UIADD3 UR6, UP0, UPT, UR54, 0x680, URZ ;  /* 0x0000068036067890 */ /* 0x000fe2000ff1e0ff */
[----:B------:R-:W-:Y:S03]  /*6630*/  UMOV UR43, UR52 ;  /* 0x00000034002b7c82 */ /* 0x000fe60008000000 */
[----:B------:R-:W-:Y:S01]  /*6640*/  MOV R70, UR4 ;  /* 0x0000000400467c02 */ /* 0x000fe20008000f00 */
[----:B------:R-:W-:Y:S03]  /*6650*/  UIADD3.X UR7, UPT, UPT, URZ, UR55, URZ, UP0, !UPT ;  /* 0x00000037ff077290 */ /* 0x000fe600087fe4ff */
[----:B------:R-:W-:Y:S11]  /*6660*/  R2UR UR40, R70 ;  /* 0x00000000462872ca */ /* 0x000ff600000e0000 */
[----:B------:R-:W-:Y:S02]  /*6670*/  @!UPT UIADD3 URZ, UPT, UPT, URZ, URZ, URZ ;  /* 0x000000fffffff290 */ /* 0x000fe4000fffe0ff */
[----:B------:R2:W-:Y:S01]  /*6680*/  UTMASTG.3D [UR40], [UR6] ;  /* 0x00000028060073b5 */ /* 0x0005e20008010000 */
[----:B------:R0:W-:Y:S01]  /*6690*/  UTMACMDFLUSH ;  /* 0x00000000000079b7 */ /* 0x0001e20000000000 */
[----:B--2---:R-:W-:Y:S04]  /*66a0*/  DEPBAR.LE SB0, 0x1 ;  /* 0x000080400000791a */ /* 0x004fe80000000000 */
.L_x_107:
[----:B------:R-:W-:Y:S05]  /*66b0*/  BSYNC.RECONVERGENT B0 ;  /* 0x0000000000007941 */ /* 0x000fea0003800200 */
.L_x_106:
[----:B------:R-:W-:Y:S01]  /*66c0*/  BAR.SYNC.DEFER_BLOCKING 0x1, 0x80 ;  /* 0x0042000000007b1d */ /* 0x000fe20000010000 */
[----:B------:R-:W-:Y:S01]  /*66d0*/  ISETP.NE.AND P1, PT, R81, RZ, PT ;  /* 0x000000ff5100720c */ /* 0x000fe20003f25270 */
[----:B------:R-:W-:Y:S01]  /*66e0*/  UISETP.NE.AND UP0, UPT, UR48, URZ, UPT ;  /* 0x000000ff3000728c */ /* 0x000fe2000bf05270 */
[----:B------:R-:W-:Y:S11]  /*66f0*/  LEA R2, R88, UR36, 0x3 ;  /* 0x0000002458027c11 */ /* 0x000ff6000f8e18ff */
[----:B------:R-:W-:Y:S01]  /*6700*/  @P1 SHF.L.U32 R3, R74, 0x1f, RZ ;  /* 0x0000001f4a031819 */ /* 0x000fe200000006ff */
[----:B------:R-:W-:Y:S06]  /*6710*/  BRA.U !UP0, `(.L_x_108) ;  /* 0x0000000108247547 */ /* 0x000fec000b800000 */
[----:B-1----:R-:W-:Y:S01]  /*6720*/  IMAD.U32 R4, RZ, RZ, UR50 ;  /* 0x00000032ff047e24 */ /* 0x002fe2000f8e00ff */
[----:B------:R-:W-:Y:S01]  /*6730*/  MOV R0, UR37 ;  /* 0x0000002500007c02 */ /* 0x000fe20008000f00 */
[----:B------:R-:W-:Y:S03]  /*6740*/  UIADD3 UR50, UPT, UPT, UR50, 0x1, URZ ;  /* 0x0000000132327890 */ /* 0x000fe6000fffe0ff */
[----:B------:R-:W-:Y:S01]  /*6750*/  @P1 LEA R4, R4, UR36, 0x3 ;  /* 0x0000002404041c11 */ /* 0x000fe2000f8e18ff */
[----:B------:R-:W-:Y:S04]  /*6760*/  UISETP.NE.AND UP0, UPT, UR50, 0x4, UPT ;  /* 0x000000043200788c */ /* 0x000fe8000bf05270 */
[----:B------:R-:W-:Y:S01]  /*6770*/  @P1 VIADD R4, R4, 0xa0 ;  /* 0x000000a004041836 */ /* 0x000fe20000000000 */
[----:B------:R-:W-:Y:S04]  /*6780*/  USEL UR50, UR50, URZ, UP0 ;  /* 0x000000ff32327287 */ /* 0x000fe80008000000 */
[----:B------:R-:W-:Y:S04]  /*6790*/  @P1 PRMT R0, R0, 0x654, R4 ;  /* 0x0000065400001816 */ /* 0x000fe80000000004 */
[----:B------:R2:W-:Y:S04]  /*67a0*/  @P1 SYNCS.ARRIVE.TRANS64.RED.A1T0 RZ, [R0+URZ], RZ ;  /* 0x000000ff00ff19a7 */ /* 0x0005e800081004ff */
.L_x_108:
[----:B------:R-:W3:Y:S01]  /*67b0*/  @P1 SYNCS.PHASECHK.TRANS64.TRYWAIT P0, [R2+URZ+0x80], R3 ;  /* 0x00008003020015a7 */ /* 0x000ee200080011ff */
[----:B------:R-:W-:Y:S01]  /*67c0*/  BSSY B1, `(.L_x_109) ;  /* 0x0000017000017945 */ /* 0x000fe20003800000 */
[----:B---3--:R-:W-:Y:S03]  /*67d0*/  @P1 SEL R90, RZ, 0x1, !P0 ;  /* 0x00000001ff5a1807 */ /* 0x008fe60004000000 */
[----:B------:R-:W-:Y:S05]  /*67e0*/  @!P1 BRA `(.L_x_110) ;  /* 0x0000000000509947 */ /* 0x000fea0003800000 */
[----:B------:R-:W-:Y:S01]  /*67f0*/  ISETP.NE.AND P1, PT, R91, RZ, PT ;  /* 0x000000ff5b00720c */ /* 0x000fe20003f25270 */
[----:B------:R-:W-:Y:S01]  /*6800*/  BSSY B0, `(.L_x_111) ;  /* 0x000000a000007945 */ /* 0x000fe20003800000 */
[----:B------:R-:W-:Y:S11]  /*6810*/  ISETP.NE.AND P0, PT, R90, RZ, PT ;  /* 0x000000ff5a00720c */ /* 0x000ff60003f05270 */
[----:B-1----:R-:W-:Y:S04]  /*6820*/  @P1 IMAD R5, R88, 0x2000, R89 ;  /* 0x0000200058051824 */ /* 0x002fe800078e0259 */
[----:B------:R-:W-:Y:S05]  /*6830*/  @P1 VIADD R4, R5, UR36 ;  /* 0x0000002405041c36 */ /* 0x000fea0008000000 */
[----:B------:R-:W-:Y:S01]  /*6840*/  @P1 IADD3 R3, PT, PT, R87, R4, RZ ;  /* 0x0000000457031210 */ /* 0x000fe20007ffe0ff */
[----:B------:R-:W-:Y:S01]  /*6850*/  @P1 IMAD.IADD R4, R75, 0x1, R4 ;  /* 0x000000014b041824 */ /* 0x000fe200078e0204 */
[----:B------:R-:W-:Y:S06]  /*6860*/  @P0 BRA `(.L_x_112) ;  /* 0x00000000000c0947 */ /* 0x000fec0003800000 */
[----:B--2---:R-:W-:Y:S04]  /*6870*/  SHF.L.U32 R0, R74, 0x1f, RZ ;  /* 0x0000001f4a007819 */ /* 0x004fe800000006ff */
[----:B------:R-:W1:Y:S02]  /*6880*/  SYNCS.PHASECHK.TRANS64.TRYWAIT P0, [R2+URZ+0x80], R0 ;  /* 0x00008000020075a7 */ /* 0x000e6400080011ff */
[----:B-1----:R-:W-:Y:S05]  /*6890*/  @!P0 BRA `(.L_x_113) ;  /* 0x0000002400148947 */ /* 0x002fea0003800000 */
.L_x_112:
[----:B------:R-:W-:Y:S05]  /*68a0*/  BSYNC B0 ;  /* 0x0000000000007941 */ /* 0x000fea0003800000 */
.L_x_111:
[----:B------:R-:W-:Y:S02]  /*68b0*/  ISETP.NE.AND P0, PT, R91, RZ, PT ;  /* 0x000000ff5b00720c */ /* 0x000fe40003f05270 */
[----:B------:R-:W-:Y:S11]  /*68c0*/  IADD3 R88, PT, PT, R88, 0x1, RZ ;  /* 0x0000000158587810 */ /* 0x000ff60007ffe0ff */
[----:B-12---:R-:W-:Y:S01]  /*68d0*/  @P0 IMAD.IADD R0, R75, 0x1, R3 ;  /* 0x000000014b000824 */ /* 0x006fe200078e0203 */
[----:B------:R-:W-:Y:S05]  /*68e0*/  @P0 WARPSYNC.ALL ;  /* 0x0000000000000948 */ /* 0x000fea0003800000 */
[----:B------:R3:W4:Y:S04]  /*68f0*/  @P0 LDSM.16.M88.4 R40, [R5+UR36+0x400] ;  /* 0x000400240528083b */ /* 0x0007280008000200 */
[----:B------:R3:W1:Y:S04]  /*6900*/  @P0 LDSM.16.M88.4 R44, [R4+0x400] ;  /* 0x00040000042c083b */ /* 0x0006680000000200 */
[----:B------:R3:W2:Y:S04]  /*6910*/  @P0 LDSM.16.M88.4 R48, [R3+0x400] ;  /* 0x000400000330083b */ /* 0x0006a80000000200 */
[----:B------:R3:W1:Y:S02]  /*6920*/  @P0 LDSM.16.M88.4 R52, [R0+0x400] ;  /* 0x000400000034083b */ /* 0x0006640000000200 */
.L_x_110:
[----:B------:R-:W-:Y:S05]  /*6930*/  BSYNC B1 ;  /* 0x0000000000017941 */ /* 0x000fea0003800000 */
.L_x_109:
[----:B--23--:R-:W-:Y:S05]  /*6940*/  VIADD R0, R34, 0x20 ;  /* 0x0000002022007836 */ /* 0x00cfea0000000000 */
[----:B------:R-:W-:Y:S04]  /*6950*/  SHF.R.U32.HI R0, RZ, 0x15, R0 ;  /* 0x00000015ff007819 */ /* 0x000fe80000011600 */
[----:B------:R-:W-:Y:S11]  /*6960*/  LOP3.LUT P0, RZ, R0, 0x3, R69, 0x48, !PT ;  /* 0x0000000300ff7812 */ /* 0x000ff60007804845 */
[----:B------:R-:W-:Y:S02]  /*6970*/  @!UPT UIADD3 URZ, UPT, UPT, URZ, URZ, URZ ;  /* 0x000000fffffff290 */ /* 0x000fe4000fffe0ff */
[----:B------:R-:W-:Y:S05]  /*6980*/  @!P0 BRA `(.L_x_114) ;  /* 0x0000000000408947 */ /* 0x000fea0003800000 */
[----:B------:R-:W2:Y:S01]  /*6990*/  LDCU.64 UR8, c[0x4][0x70] ;  /* 0x01000e00ff0877ac */ /* 0x000ea20008000a00 */
[----:B------:R-:W-:Y:S01]  /*69a0*/  MOV R3, 0x0 ;  /* 0x0000000000037802 */ /* 0x000fe20000000f00 */
[----:B-1----:R-:W-:Y:S02]  /*69b0*/  HFMA2 R12, -RZ, RZ, 0, 5.9604644775390625e-08 ;  /* 0x00000001ff0c7431 */ /* 0x002fe400000001ff */
[----:B------:R-:W-:Y:S02]  /*69c0*/  IMAD.MOV.U32 R8, RZ, RZ, 0x192 ;  /* 0x00000192ff087424 */ /* 0x000fe400078e00ff */
[----:B------:R-:W-:Y:S01]  /*69d0*/  IMAD.MOV.U32 R13, RZ, RZ, RZ ;  /* 0x000000ffff0d7224 */ /* 0x000fe200078e00ff */
[----:B------:R-:W1:Y:S01]  /*69e0*/  LDCU.64 UR6, c[0x4][0x78] ;  /* 0x01000f00ff0677ac */ /* 0x000e620008000a00 */
[----:B------:R-:W3:Y:S01]  /*69f0*/  LDC.64 R2, c[0x4][R3] ;  /* 0x0100000003027b82 */ /* 0x000ee20000000a00 */
[----:B------:R-:W5:Y:S01]  /*6a00*/  LDCU.64 UR4, c[0x4][0x10] ;  /* 0x01000200ff0477ac */ /* 0x000f620008000a00 */
[----:B--2---:R-:W-:Y:S01]  /*6a10*/  MOV R5, UR9 ;  /* 0x0000000900057c02 */ /* 0x004fe20008000f00 */
[----:B------:R-:W-:Y:S01]  /*6a20*/  IMAD.U32 R4, RZ, RZ, UR8 ;  /* 0x00000008ff047e24 */ /* 0x000fe2000f8e00ff */
[----:B-1----:R-:W-:Y:S01]  /*6a30*/  MOV R7, UR7 ;  /* 0x0000000700077c02 */ /* 0x002fe20008000f00 */
[----:B------:R-:W-:Y:S01]  /*6a40*/  IMAD.U32 R6, RZ, RZ, UR6 ;  /* 0x00000006ff067e24 */ /* 0x000fe2000f8e00ff */
[----:B-----5:R-:W-:Y:S01]  /*6a50*/  MOV R11, UR5 ;  /* 0x00000005000b7c02 */ /* 0x020fe20008000f00 */
[----:B------:R-:W-:Y:S02]  /*6a60*/  IMAD.U32 R10, RZ, RZ, UR4 ;  /* 0x00000004ff0a7e24 */ /* 0x000fe4000f8e00ff */
[----:B------:R-:W-:Y:S07]  /*6a70*/  LEPC R20, `(.L_x_114) ;  /* 0x000000001014794e */ /* 0x000fee0000000000 */
[----:B---34-:R-:W-:Y:S05]  /*6a80*/  CALL.ABS.NOINC R2 ;  /* 0x0000000002007343 */ /* 0x018fea0003c00000 */
.L_x_114:
[----:B------:R-:W-:Y:S05]  /*6a90*/  WARPSYNC.ALL ;  /* 0x0000000000007948 */ /* 0x000fea0003800000 */
[----:B------:R-:W-:Y:S01]  /*6aa0*/  R2UR UR4, R34 ;  /* 0x00000000220472ca */ /* 0x000fe200000e0000 */
[----:B------:R-:W-:Y:S01]  /*6ab0*/  BSSY.RECONVERGENT B0, `(.L_x_115) ;  /* 0x0000040000007945 */ /* 0x000fe20003800200 */
[----:B------:R-:W-:Y:S02]  /*6ac0*/  ISETP.NE.AND P6, PT, R81, RZ, PT ;  /* 0x000000ff5100720c */ /* 0x000fe40003fc5270 */
[----:B------:R-:W-:Y:S02]  /*6ad0*/  ISETP.NE.AND P0, PT, R77, RZ, PT ;  /* 0x000000ff4d00720c */ /* 0x000fe40003f05270 */
[----:B------:R-:W-:Y:S07]  /*6ae0*/  MOV R20, UR50 ;  /* 0x0000003200147c02 */ /* 0x000fee0008000f00 */
[----:B-1----:R-:W1:Y:S02]  /*6af0*/  LDTM.16dp128bit.x8 R4, tmem[UR4+0x20] ;  /* 0x00002004000479ee */ /* 0x002e640008180000 */
[----:B------:R-:W-:Y:S01]  /*6b00*/  @P6 LEA R20, R20, UR36, 0x3 ;  /* 0x0000002414146c11 */ /* 0x000fe2000f8e18ff */
[C---:B-1----:R-:W-:Y:S01]  /*6b10*/  FMUL R0, R33.reuse, R4 ;  /* 0x0000000421007220 */ /* 0x042fe20000400000 */
[C---:B------:R-:W-:Y:S01]  /*6b20*/  FMUL R2, R33.reuse, R5 ;  /* 0x0000000521027220 */ /* 0x040fe20000400000 */
[C---:B------:R-:W-:Y:S01]  /*6b30*/  FMUL R3, R33.reuse, R6 ;  /* 0x0000000621037220 */ /* 0x040fe20000400000 */
[----:B------:R-:W-:Y:S01]  /*6b40*/  FMUL R7, R33, R7 ;  /* 0x0000000721077220 */ /* 0x000fe20000400000 */
[----:B----4-:R-:W-:Y:S01]  /*6b50*/  FFMA R36, R35, R40, R0 ;  /* 0x0000002823247223 */ /* 0x010fe20000000000 */
        /* <DEDUP_REMOVED lines=28> */
[----:B------:R1:W-:Y:S01]  /*6d20*/  STSM.16.M88.4 [R83+0x2000], R8 ;  /* 0x0020000853007844 */ /* 0x0003e20000000200 */
[----:B------:R-:W-:Y:S01]  /*6d30*/  FFMA R15, R35, R55, R19 ;  /* 0x00000037230f7223 */ /* 0x000fe20000000013 */
[----:B------:R-:W-:Y:S02]  /*6d40*/  MOV R16, UR37 ;  /* 0x0000002500107c02 */ /* 0x000fe40008000f00 */
[----:B------:R-:W-:Y:S02]  /*6d50*/  @P6 IADD3 R17, PT, PT, R20, 0xa0, RZ ;  /* 0x000000a014116810 */ /* 0x000fe40007ffe0ff */
[----:B------:R1:W-:Y:S01]  /*6d60*/  STSM.16.M88.4 [R85+0x2000], R12 ;  /* 0x0020000c55007844 */ /* 0x0003e20000000200 */
[----:B------:R-:W-:Y:S02]  /*6d70*/  LEA R0, R88, UR36, 0x3 ;  /* 0x0000002458007c11 */ /* 0x000fe4000f8e18ff */
[----:B------:R-:W-:Y:S01]  /*6d80*/  @P6 PRMT R16, R16, 0x654, R17 ;  /* 0x0000065410106816 */ /* 0x000fe20000000011 */
[----:B------:R-:W-:Y:S01]  /*6d90*/  @!PT LDS RZ, [RZ] ;  /* 0x00000000fffff984 */ /* 0x000fe20000000800 */
[----:B------:R-:W-:Y:S01]  /*6da0*/  @!PT LDS RZ, [RZ] ;  /* 0x00000000fffff984 */ /* 0x000fe20000000800 */
[----:B------:R-:W-:Y:S01]  /*6db0*/  @!PT LDS RZ, [RZ] ;  /* 0x00000000fffff984 */ /* 0x000fe20000000800 */
[----:B------:R-:W-:Y:S01]  /*6dc0*/  @!PT LDS RZ, [RZ] ;  /* 0x00000000fffff984 */ /* 0x000fe20000000800 */
[----:B------:R2:W-:Y:S06]  /*6dd0*/  MEMBAR.ALL.CTA ;  /* 0x0000000000007992 */ /* 0x0005ec0000008000 */
[----:B--2---:R-:W2:Y:S01]  /*6de0*/  FENCE.VIEW.ASYNC.S ;  /* 0x00000000000073c6 */ /* 0x004ea20000000000 */
[----:B------:R-:W-:Y:S01]  /*6df0*/  @P6 SHF.L.U32 R2, R74, 0x1f, RZ ;  /* 0x0000001f4a026819 */ /* 0x000fe200000006ff */
[----:B--2---:R-:W-:Y:S06]  /*6e00*/  BAR.SYNC.DEFER_BLOCKING 0x1, 0x80 ;  /* 0x0042000000007b1d */ /* 0x004fec0000010000 */
[----:B------:R-:W-:Y:S05]  /*6e10*/  @P0 BRA `(.L_x_116) ;  /* 0x0000000000240947 */ /* 0x000fea0003800000 */
[----:B------:R-:W-:Y:S02]  /*6e20*/  UIADD3 UR8, UP0, UPT, UR54, 0x680, URZ ;  /* 0x0000068036087890 */ /* 0x000fe4000ff1e0ff */
[----:B------:R-:W-:Y:S02]  /*6e30*/  UIADD3 UR5, UPT, UPT, UR41, 0x20, URZ ;  /* 0x0000002029057890 */ /* 0x000fe4000fffe0ff */
[----:B------:R-:W-:Y:S02]  /*6e40*/  UIADD3 UR4, UPT, UPT, UR36, 0x2400, URZ ;  /* 0x0000240024047890 */ /* 0x000fe4000fffe0ff */
[----:B------:R-:W-:Y:S01]  /*6e50*/  UIADD3.X UR9, UPT, UPT, URZ, UR55, URZ, UP0, !UPT ;  /* 0x00000037ff097290 */ /* 0x000fe200087fe4ff */
[----:B------:R-:W-:Y:S01]  /*6e60*/  UMOV UR6, UR42 ;  /* 0x0000002a00067c82 */ /* 0x000fe20008000000 */
[----:B------:R-:W-:Y:S07]  /*6e70*/  UMOV UR7, UR52 ;  /* 0x0000003400077c82 */ /* 0x000fee0008000000 */
[----:B------:R2:W-:Y:S01]  /*6e80*/  UTMASTG.3D [UR4], [UR8] ;  /* 0x00000004080073b5 */ /* 0x0005e20008010000 */
[----:B------:R0:W-:Y:S01]  /*6e90*/  UTMACMDFLUSH ;  /* 0x00000000000079b7 */ /* 0x0001e20000000000 */
[----:B--2---:R-:W-:Y:S04]  /*6ea0*/  DEPBAR.LE SB0, 0x1 ;  /* 0x000080400000791a */ /* 0x004fe80000000000 */
.L_x_116:
[----:B------:R-:W-:Y:S05]  /*6eb0*/  BSYNC.RECONVERGENT B0 ;  /* 0x0000000000007941 */ /* 0x000fea0003800200 */
.L_x_115:
[----:B------:R-:W-:Y:S01]  /*6ec0*/  BAR.SYNC.DEFER_BLOCKING 0x1, 0x80 ;  /* 0x0042000000007b1d */ /* 0x000fe20000010000 */
[----:B------:R-:W-:Y:S04]  /*6ed0*/  UIADD3 UR40, UPT, UPT, UR50, 0x1, URZ ;  /* 0x0000000132287890 */ /* 0x000fe8000fffe0ff */
[----:B------:R-:W-:Y:S04]  /*6ee0*/  UISETP.NE.AND UP0, UPT, UR40, 0x4, UPT ;  /* 0x000000042800788c */ /* 0x000fe8000bf05270 */
[----:B------:R-:W-:Y:S01]  /*6ef0*/  USEL UR40, UR40, URZ, UP0 ;  /* 0x000000ff28287287 */ /* 0x000fe20008000000 */
[----:B------:R2:W-:Y:S01]  /*6f00*/  @P6 SYNCS.ARRIVE.TRANS64.RED.A1T0 RZ, [R16+URZ], RZ ;  /* 0x000000ff10ff69a7 */ /* 0x0005e200081004ff */
[----:B------:R-:W-:Y:S01]  /*6f10*/  BSSY B1, `(.L_x_117) ;  /* 0x0000018000017945 */ /* 0x000fe20003800000 */
[----:B------:R-:W3:Y:S02]  /*6f20*/  @P6 SYNCS.PHASECHK.TRANS64.TRYWAIT P0, [R0+URZ+0x80], R2 ;  /* 0x00008002000065a7 */ /* 0x000ee400080011ff */
[----:B---3--:R-:W-:Y:S01]  /*6f30*/  @P6 SEL R90, RZ, 0x1, !P0 ;  /* 0x00000001ff5a6807 */ /* 0x008fe20004000000 */
[----:B--2---:R-:W-:Y:S06]  /*6f40*/  @!P6 BRA `(.L_x_118) ;  /* 0x000000000050e947 */ /* 0x004fec0003800000 */
        /* <DEDUP_REMOVED lines=8> */
[----:B------:R-:W-:Y:S04]  /*6fd0*/  SHF.L.U32 R5, R74, 0x1f, RZ ;  /* 0x0000001f4a057819 */ /* 0x000fe800000006ff */
[----:B------:R-:W1:Y:S02]  /*6fe0*/  SYNCS.PHASECHK.TRANS64.TRYWAIT P0, [R0+URZ+0x80], R5 ;  /* 0x00008005000075a7 */ /* 0x000e6400080011ff */
[----:B-1----:R-:W-:Y:S05]  /*6ff0*/  @!P0 BRA `(.L_x_121) ;  /* 0x0000001c00508947 */ /* 0x002fea0003800000 */
.L_x_120:
[----:B------:R-:W-:Y:S05]  /*7000*/  BSYNC B0 ;  /* 0x0000000000007941 */ /* 0x000fea0003800000 */
.L_x_119:
[----:B------:R-:W-:Y:S02]  /*7010*/  ISETP.NE.AND P0, PT, R91, RZ, PT ;  /* 0x000000ff5b00720c */ /* 0x000fe40003f05270 */
[----:B------:R-:W-:Y:S11]  /*7020*/  IADD3 R88, PT, PT, R88, 0x1, RZ ;  /* 0x0000000158587810 */ /* 0x000ff60007ffe0ff */
[----:B-1----:R-:W-:Y:S01]  /*7030*/  @P0 IMAD.IADD R0, R75, 0x1, R2 ;  /* 0x000000014b000824 */ /* 0x002fe200078e0202 */
[----:B------:R-:W-:Y:S05]  /*7040*/  @P0 WARPSYNC.ALL ;  /* 0x0000000000000948 */ /* 0x000fea0003800000 */
[----:B------:R2:W3:Y:S04]  /*7050*/  @P0 LDSM.16.M88.4 R40, [R4+UR36+0x400] ;  /* 0x000400240428083b */ /* 0x0004e80008000200 */
[----:B------:R2:W4:Y:S04]  /*7060*/  @P0 LDSM.16.M88.4 R44, [R3+0x400] ;  /* 0x00040000032c083b */ /* 0x0005280000000200 */
[----:B------:R2:W1:Y:S04]  /*7070*/  @P0 LDSM.16.M88.4 R48, [R2+0x400] ;  /* 0x000400000230083b */ /* 0x0004680000000200 */
[----:B------:R2:W1:Y:S02]  /*7080*/  @P0 LDSM.16.M88.4 R52, [R0+0x400] ;  /* 0x000400000034083b */ /* 0x0004640000000200 */
.L_x_118:
[----:B------:R-:W-:Y:S05]  /*7090*/  BSYNC B1 ;  /* 0x0000000000017941 */ /* 0x000fea0003800000 */
.L_x_117:
[----:B--2---:R-:W-:Y:S05]  /*70a0*/  VIADD R0, R34, 0x40 ;  /* 0x0000004022007836 */ /* 0x004fea0000000000 */
        /* <DEDUP_REMOVED lines=20> */
.L_x_122:
        /* <DEDUP_REMOVED lines=12> */
[----:B---3--:R-:W-:Y:S01]  /*72b0*/  FFMA R36, R35, R40, R0 ;  /* 0x0000002823247223 */ /* 0x008fe20000000000 */
[----:B------:R-:W-:Y:S01]  /*72c0*/  FMUL R4, R33, R8 ;  /* 0x0000000821047220 */ /* 0x000fe20000400000 */
[----:B------:R-:W-:Y:S01]  /*72d0*/  FFMA R37, R35, R41, R2 ;  /* 0x0000002923257223 */ /* 0x000fe20000000002 */
        /* <DEDUP_REMOVED lines=51> */
.L_x_124:
[----:B------:R-:W-:Y:S05]  /*7610*/  BSYNC.RECONVERGENT B0 ;  /* 0x0000000000007941 */ /* 0x000fea0003800200 */
.L_x_123:
        /* <DEDUP_REMOVED lines=12> */
[----:B------:R-:W-:Y:S04]  /*76e0*/  @P1 IMAD R88, R88, 0x2000, R89 ;  /* 0x0000200058581824 */ /* 0x000fe800078e0259 */
[----:B------:R-:W-:Y:S05]  /*76f0*/  @P1 VIADD R3, R88, UR36 ;  /* 0x0000002458031c36 */ /* 0x000fea0008000000 */
[----:B------:R-:W-:Y:S01]  /*7700*/  @P1 IADD3 R87, PT, PT, R87, R3, RZ ;  /* 0x0000000357571210 */ /* 0x000fe20007ffe0ff */
[----:B------:R-:W-:Y:S01]  /*7710*/  @P1 IMAD.IADD R3, R75, 0x1, R3 ;  /* 0x000000014b031824 */ /* 0x000fe200078e0203 */
[----:B------:R-:W-:Y:S06]  /*7720*/  @P0 BRA `(.L_x_128) ;  /* 0x00000000000c0947 */ /* 0x000fec0003800000 */
[----:B------:R-:W-:Y:S04]  /*7730*/  SHF.L.U32 R0, R74, 0x1f, RZ ;  /* 0x0000001f4a007819 */ /* 0x000fe800000006ff */
[----:B------:R-:W2:Y:S02]  /*7740*/  SYNCS.PHASECHK.TRANS64.TRYWAIT P0, [R2+URZ+0x80], R0 ;  /* 0x00008000020075a7 */ /* 0x000ea400080011ff */
[----:B--2---:R-:W-:Y:S05]  /*7750*/  @!P0 BRA `(.L_x_129) ;  /* 0x00000014008c8947 */ /* 0x004fea0003800000 */
.L_x_128:
[----:B------:R-:W-:Y:S05]  /*7760*/  BSYNC B0 ;  /* 0x0000000000007941 */ /* 0x000fea0003800000 */
.L_x_127:
[----:B------:R-:W-:Y:S11]  /*7770*/  ISETP.NE.AND P0, PT, R91, RZ, PT ;  /* 0x000000ff5b00720c */ /* 0x000ff60003f05270 */
[----:B------:R-:W-:Y:S02]  /*7780*/  @!UPT UIADD3 URZ, UPT, UPT, URZ, URZ, URZ ;  /* 0x000000fffffff290 */ /* 0x000fe4000fffe0ff */
[----:B--2---:R-:W-:Y:S01]  /*7790*/  @P0 IADD3 R0, PT, PT, R75, R87, RZ ;  /* 0x000000574b000210 */ /* 0x004fe20007ffe0ff */
[----:B------:R-:W-:Y:S05]  /*77a0*/  @P0 WARPSYNC.ALL ;  /* 0x0000000000000948 */ /* 0x000fea0003800000 */
[----:B------:R2:W3:Y:S04]  /*77b0*/  @P0 LDSM.16.M88.4 R40, [R88+UR36+0x400] ;  /* 0x000400245828083b */ /* 0x0004e80008000200 */
[----:B------:R2:W4:Y:S04]  /*77c0*/  @P0 LDSM.16.M88.4 R44, [R3+0x400] ;  /* 0x00040000032c083b */ /* 0x0005280000000200 */
[----:B------:R2:W1:Y:S04]  /*77d0*/  @P0 LDSM.16.M88.4 R48, [R87+0x400] ;  /* 0x000400005730083b */ /* 0x0004680000000200 */
[----:B------:R2:W1:Y:S02]  /*77e0*/  @P0 LDSM.16.M88.4 R52, [R0+0x400] ;  /* 0x000400000034083b */ /* 0x0004640000000200 */
.L_x_126:
[----:B------:R-:W-:Y:S05]  /*77f0*/  BSYNC B1 ;  /* 0x0000000000017941 */ /* 0x000fea0003800000 */
.L_x_125:
        /* <DEDUP_REMOVED lines=21> */
.L_x_130:
[----:B------:R-:W-:Y:S01]  /*7950*/  ISETP.NE.AND P0, PT, R77, RZ, PT ;  /* 0x000000ff4d00720c */ /* 0x000fe20003f05270 */
[----:B------:R-:W-:Y:S05]  /*7960*/  WARPSYNC.ALL ;  /* 0x0000000000007948 */ /* 0x000fea0003800000 */
[----:B------:R-:W-:Y:S01]  /*7970*/  R2UR UR4, R34 ;  /* 0x00000000220472ca */ /* 0x000fe200000e0000 */
[----:B------:R-:W-:Y:S01]  /*7980*/  BSSY.RECONVERGENT B0, `(.L_x_131) ;  /* 0x000003c000007945 */ /* 0x000fe20003800200 */
[----:B------:R-:W-:Y:S11]  /*7990*/  R2UR UR5, R86 ;  /* 0x00000000560572ca */ /* 0x000ff600000e0000 */
[----:B-1----:R-:W1:Y:S01]  /*79a0*/  LDTM.16dp128bit.x8 R4, tmem[UR4+0x60] ;  /* 0x00006004000479ee */ /* 0x002e620008180000 */
[----:B------:R-:W-:Y:S01]  /*79b0*/  NOP ;  /* 0x0000000000007918 */ /* 0x000fe20000000000 */
[----:B------:R-:W-:Y:S04]  /*79c0*/  UIADD3 UR5, UPT, UPT, UR5, 0x110, URZ ;  /* 0x0000011005057890 */ /* 0x000fe8000fffe0ff */
[----:B------:R-:W-:Y:S09]  /*79d0*/  UPRMT UR5, UR37, 0x654, UR5 ;  /* 0x0000065425057896 */ /* 0x000ff20008000005 */
[----:B-1----:R-:W-:Y:S01]  /*79e0*/  SYNCS.ARRIVE.TRANS64.RED.A1T0 RZ, [UR5], RZ ;  /* 0x000000ffffff79a7 */ /* 0x002fe20008100405 */
[C---:B------:R-:W-:Y:S01]  /*79f0*/  FMUL R0, R33.reuse, R4 ;  /* 0x0000000421007220 */ /* 0x040fe20000400000 */
        /* <DEDUP_REMOVED lines=33> */
[----:B------:R-:W-:Y:S05]  /*7c10*/  FFMA R15, R35, R55, R19 ;  /* 0x00000037230f7223 */ /* 0x000fea0000000013 */
[----:B------:R1:W-:Y:S01]  /*7c20*/  STSM.16.M88.4 [R85+0x6000], R12 ;  /* 0x0060000c55007844 */ /* 0x0003e20000000200 */
        /* <DEDUP_REMOVED lines=17> */
.L_x_132:
[----:B------:R-:W-:Y:S05]  /*7d40*/  BSYNC.RECONVERGENT B0 ;  /* 0x0000000000007941 */ /* 0x000fea0003800200 */
.L_x_131:
[----:B------:R-:W-:Y:S01]  /*7d50*/  BAR.SYNC.DEFER_BLOCKING 0x1, 0x80 ;  /* 0x0042000000007b1d */ /* 0x000fe20000010000 */
[----:B------:R-:W-:Y:S01]  /*7d60*/  UISETP.NE.AND UP0, UPT, UR48, -0x4, UPT ;  /* 0xfffffffc3000788c */ /* 0x000fe2000bf05270 */
[----:B------:R-:W-:Y:S08]  /*7d70*/  IADD3 R31, PT, PT, R31, 0x1, RZ ;  /* 0x000000011f1f7810 */ /* 0x000ff00007ffe0ff */
[----:B------:R-:W-:Y:S05]  /*7d80*/  BRA.U !UP0, `(.L_x_133) ;  /* 0x0000000108287547 */ /* 0x000fea000b800000 */
[----:B------:R-:W-:Y:S01]  /*7d90*/  ISETP.NE.AND P0, PT, R81, RZ, PT ;  /* 0x000000ff5100720c */ /* 0x000fe20003f05270 */
[----:B------:R-:W-:Y:S01]  /*7da0*/  IMAD.U32 R2, RZ, RZ, UR50 ;  /* 0x00000032ff027e24 */ /* 0x000fe2000f8e00ff */
[----:B------:R-:W-:Y:S01]  /*7db0*/  UIADD3 UR50, UPT, UPT, UR50, 0x1, URZ ;  /* 0x0000000132327890 */ /* 0x000fe2000fffe0ff */
[----:B------:R-:W-:Y:S03]  /*7dc0*/  IMAD.U32 R0, RZ, RZ, UR37 ;  /* 0x00000025ff007e24 */ /* 0x000fe6000f8e00ff */
[----:B------:R-:W-:Y:S04]  /*7dd0*/  UISETP.NE.AND UP0, UPT, UR50, 0x4, UPT ;  /* 0x000000043200788c */ /* 0x000fe8000bf05270 */
[----:B------:R-:W-:Y:S03]  /*7de0*/  USEL UR50, UR50, URZ, UP0 ;  /* 0x000000ff32327287 */ /* 0x000fe60008000000 */
[----:B------:R-:W-:Y:S05]  /*7df0*/  @P0 LEA R2, R2, UR36, 0x3 ;  /* 0x0000002402020c11 */ /* 0x000fea000f8e18ff */
[----:B------:R-:W-:Y:S05]  /*7e00*/  @P0 VIADD R2, R2, 0xa0 ;  /* 0x000000a002020836 */ /* 0x000fea0000000000 */
[----:B------:R-:W-:Y:S04]  /*7e10*/  @P0 PRMT R0, R0, 0x654, R2 ;  /* 0x0000065400000816 */ /* 0x000fe80000000002 */
[----:B------:R2:W-:Y:S03]  /*7e20*/  @P0 SYNCS.ARRIVE.TRANS64.RED.A1T0 RZ, [R0+URZ], RZ ;  /* 0x000000ff00ff09a7 */ /* 0x0005e600081004ff */
.L_x_133:
[----:B------:R-:W-:Y:S01]  /*7e30*/  ISETP.NE.AND P2, PT, R78, RZ, PT ;  /* 0x000000ff4e00720c */ /* 0x000fe20003f45270 */
[----:B------:R-:W-:Y:S01]  /*7e40*/  UIADD3 UR48, UPT, UPT, UR48, 0x4, URZ ;  /* 0x0000000430307890 */ /* 0x000fe2000fffe0ff */
[----:B------:R-:W-:Y:S01]  /*7e50*/  ISETP.NE.AND P0, PT, R80, 0x2, PT ;  /* 0x000000025000780c */ /* 0x000fe20003f05270 */
[----:B-1----:R-:W-:Y:S01]  /*7e60*/  IMAD.IADD R14, R29, 0x1, R62 ;  /* 0x000000011d0e7824 */ /* 0x002fe200078e023e */
[----:B------:R-:W-:Y:S01]  /*7e70*/  ISETP.NE.AND P1, PT, R31, 0x4, PT ;  /* 0x000000041f00780c */ /* 0x000fe20003f25270 */
[----:B------:R-:W-:Y:S01]  /*7e80*/  IMAD.IADD R15, R30, 0x1, R63 ;  /* 0x000000011e0f7824 */ /* 0x000fe200078e023f */
[----:B------:R-:W-:Y:S02]  /*7e90*/  SEL R2, RZ, 0x1, P0 ;  /* 0x00000001ff027807 */ /* 0x000fe40000000000 */
[----:B--2---:R-:W-:Y:S02]  /*7ea0*/  SEL R0, RZ, 0x1, P1 ;  /* 0x00000001ff007807 */ /* 0x004fe40000800000 */
[----:B------:R-:W-:Y:S02]  /*7eb0*/  LOP3.LUT R72, R72, R2, RZ, 0x3c, !PT ;  /* 0x0000000248487212 */ /* 0x000fe400078e3cff */
[----:B------:R-:W-:Y:S02]  /*7ec0*/  LOP3.LUT R73, R73, R0, RZ, 0x3c, !PT ;  /* 0x0000000049497212 */ /* 0x000fe400078e3cff */
[----:B------:R-:W-:Y:S02]  /*7ed0*/  @P2 R2UR UR52, R71 ;  /* 0x00000000473422ca */ /* 0x000fe400000e0000 */
[----:B------:R-:W-:Y:S02]  /*7ee0*/  SEL R80, R80, RZ, P0 ;  /* 0x000000ff50507207 */ /* 0x000fe40000000000 */
[----:B------:R-:W-:Y:S01]  /*7ef0*/  SEL R31, R31, RZ, P1 ;  /* 0x000000ff1f1f7207 */ /* 0x000fe20000800000 */
[----:B------:R-:W-:Y:S10]  /*7f00*/  @P2 BRA `(.L_x_134) ;  /* 0xffffffd400082947 */ /* 0x000ff4000383ffff */
[----:B------:R-:W-:-:S09]  /*7f10*/  UISETP.NE.AND UP0, UPT, UR49, URZ, UPT ;  /* 0x000000ff3100728c */ /* 0x000fd2000bf05270 */
[----:B------:R-:W-:Y:S05]  /*7f20*/  BRA.U !UP0, `(.L_x_135) ;  /* 0x0000000108487547 */ /* 0x000fea000b800000 */
[----:B------:R-:W1:Y:S02]  /*7f30*/  LDCU.64 UR4, c[0x0][0x890] ;  /* 0x00011200ff0477ac */ /* 0x000e640008000a00 */
[----:B-1----:R-:W-:-:S04]  /*7f40*/  UISETP.NE.U32.AND UP0, UPT, UR4, URZ, UPT ;  /* 0x000000ff0400728c */ /* 0x002fc8000bf05070 */
[----:B------:R-:W-:-:S09]  /*7f50*/  UISETP.NE.AND.EX UP0, UPT, UR5, URZ, UPT, UP0 ;  /* 0x000000ff0500728c */ /* 0x000fd2000bf05300 */
[----:B------:R-:W-:Y:S05]  /*7f60*/  BRA.U UP0, `(.L_x_136) ;  /* 0x00000001000c7547 */ /* 0x000fea000b800000 */
[----:B------:R-:W-:-:S13]  /*7f70*/  FSETP.NEU.AND P0, PT, R35, RZ, PT ;  /* 0x000000ff2300720b */ /* 0x000fda0003f0d000 */
[----:B------:R-:W-:Y:S05]  /*7f80*/  @!P0 EXIT ;  /* 0x000000000000894d */ /* 0x000fea0003800000 */
[----:B------:R-:W-:Y:S05]  /*7f90*/  BRA `(.L_x_135) ;  /* 0x00000000002c7947 */ /* 0x000fea0003800000 */
.L_x_136:
[----:B------:R-:W-:Y:S01]  /*7fa0*/  ISETP.NE.AND P0, PT, R79, RZ, PT ;  /* 0x000000ff4f00720c */ /* 0x000fe20003f05270 */
[----:B------:R-:W-:-:S12]  /*7fb0*/  BSSY.RECONVERGENT B0, `(.L_x_135) ;  /* 0x0000009000007945 */ /* 0x000fd80003800200 */
[----:B------:R-:W-:Y:S05]  /*7fc0*/  @P0 BRA `(.L_x_137) ;  /* 0x0000000000140947 */ /* 0x000fea0003800000 */
[----:B------:R-:W1:Y:S02]  /*7fd0*/  LDCU.64 UR4, c[0x0][0x888] ;  /* 0x00011100ff0477ac */ /* 0x000e640008000a00 */
[----:B-1----:R-:W-:-:S04]  /*7fe0*/  ISETP.NE.U32.AND P0, PT, RZ, UR4, PT ;  /* 0x00000004ff007c0c */ /* 0x002fc8000bf05070 */
[----:B------:R-:W-:-:S13]  /*7ff0*/  ISETP.NE.AND.EX P0, PT, RZ, UR5, PT, P0 ;  /* 0x00000005ff007c0c */ /* 0x000fda000bf05300 */
[----:B------:R-:W-:Y:S05]  /*8000*/  @!P0 EXIT ;  /* 0x000000000000894d */ /* 0x000fea0003800000 */
[----:B------:R-:W-:Y:S05]  /*8010*/  BRA `(.L_x_138) ;  /* 0x0000000000087947 */ /* 0x000fea0003800000 */
.L_x_137:
[----:B------:R-:W-:-:S13]  /*8020*/  FSETP.NEU.AND P0, PT, R35, RZ, PT ;  /* 0x000000ff2300720b */ /* 0x000fda0003f0d000 */
[----:B------:R-:W-:Y:S05]  /*8030*/  @!P0 EXIT ;  /* 0x000000000000894d */ /* 0x000fea0003800000 */
.L_x_138:
[----:B------:R-:W-:Y:S05]  /*8040*/  BSYNC.RECONVERGENT B0 ;  /* 0x0000000000007941 */ /* 0x000fea0003800200 */
.L_x_135:
[----:B------:R-:W-:Y:S01]  /*8050*/  ULEA UR4, UR50, UR36, 0x3 ;  /* 0x0000002432047291 */ /* 0x000fe2000f8e18ff */
[----:B------:R-:W-:-:S04]  /*8060*/  DEPBAR.LE SB0, 0x0 ;  /* 0x000080000000791a */ /* 0x000fc80000000000 */
[----:B------:R-:W-:-:S04]  /*8070*/  UIADD3 UR4, UPT, UPT, UR4, 0xa0, URZ ;  /* 0x000000a004047890 */ /* 0x000fc8000fffe0ff */
[----:B------:R-:W-:-:S09]  /*8080*/  UPRMT UR4, UR37, 0x654, UR4 ;  /* 0x0000065425047896 */ /* 0x000fd20008000004 */
[----:B------:R-:W-:Y:S01]  /*8090*/  SYNCS.ARRIVE.TRANS64.RED.A1T0 RZ, [UR4], RZ ;  /* 0x000000ffffff79a7 */ /* 0x000fe20008100404 */
[----:B------:R-:W-:Y:S05]  /*80a0*/  EXIT ;  /* 0x000000000000794d */ /* 0x000fea0003800000 */
.L_x_19:
[----:B--2---:R2:W1:Y:S02]  /*80b0*/  SYNCS.PHASECHK.TRANS64.TRYWAIT P0, [R2+URZ+0x140], R3 ;  /* 0x00014003020075a7 */ /* 0x00446400080011ff */
[----:B-1----:R-:W-:Y:S05]  /*80c0*/  @!P0 NANOSLEEP.SYNCS 0x989680 ;  /* 0x009896800000895d */ /* 0x002fea0003900000 */
[----:B------:R-:W1:Y:S02]  /*80d0*/  @!P0 SYNCS.PHASECHK.TRANS64 P0, [R2+URZ+0x140], R3 ;  /* 0x00014003020085a7 */ /* 0x000e6400080010ff */
[----:B-1----:R-:W-:Y:S05]  /*80e0*/  @!P0 BRA `(.L_x_19) ;  /* 0xfffffffc00f08947 */ /* 0x002fea000383ffff */
[----:B------:R-:W-:Y:S05]  /*80f0*/  BRA `(.L_x_139) ;  /* 0xffffff9400587947 */ /* 0x000fea000383ffff */
.L_x_22:
[----:B-1----:R-:W-:-:S07]  /*8100*/  MOV R2, UR49 ;  /* 0x0000003100027c02 */ /* 0x002fce0008000f00 */
.L_x_140:
[----:B-1----:R1:W2:Y:S02]  /*8110*/  SYNCS.PHASECHK.TRANS64.TRYWAIT P0, [R2+URZ+0x40], R4 ;  /* 0x00004004020075a7 */ /* 0x0022a400080011ff */
[----:B--2---:R-:W-:Y:S05]  /*8120*/  @!P0 NANOSLEEP.SYNCS 0x989680 ;  /* 0x009896800000895d */ /* 0x004fea0003900000 */
[----:B------:R-:W2:Y:S02]  /*8130*/  @!P0 SYNCS.PHASECHK.TRANS64 P0, [R2+URZ+0x40], R4 ;  /* 0x00004004020085a7 */ /* 0x000ea400080010ff */
[----:B--2---:R-:W-:Y:S05]  /*8140*/  @!P0 BRA `(.L_x_140) ;  /* 0xfffffffc00f08947 */ /* 0x004fea000383ffff */
[----:B------:R-:W-:Y:S05]  /*8150*/  BRA `(.L_x_21) ;  /* 0xffffff9400b87947 */ /* 0x000fea000383ffff */
.L_x_30:
[----:B------:R-:W-:-:S07]  /*8160*/  MOV R2, UR49 ;  /* 0x0000003100027c02 */ /* 0x000fce0008000f00 */
.L_x_141:
[----:B-1----:R1:W2:Y:S02]  /*8170*/  SYNCS.PHASECHK.TRANS64.TRYWAIT P0, [R2+URZ+0x40], R4 ;  /* 0x00004004020075a7 */ /* 0x0022a400080011ff */
[----:B--2---:R-:W-:Y:S05]  /*8180*/  @!P0 NANOSLEEP.SYNCS 0x989680 ;  /* 0x009896800000895d */ /* 0x004fea0003900000 */
[----:B------:R-:W2:Y:S02]  /*8190*/  @!P0 SYNCS.PHASECHK.TRANS64 P0, [R2+URZ+0x40], R4 ;  /* 0x00004004020085a7 */ /* 0x000ea400080010ff */
[----:B--2---:R-:W-:Y:S05]  /*81a0*/  @!P0 BRA `(.L_x_141) ;  /* 0xfffffffc00f08947 */ /* 0x004fea000383ffff */
[----:B------:R-:W-:Y:S05]  /*81b0*/  BRA `(.L_x_29) ;  /* 0xffffff9800d47947 */ /* 0x000fea000383ffff */
.L_x_36:
[----:B-1----:R1:W2:Y:S02]  /*81c0*/  SYNCS.PHASECHK.TRANS64.TRYWAIT P0, [R2+URZ+0xd0], R3 ;  /* 0x0000d003020075a7 */ /* 0x0022a400080011ff */
[----:B--2---:R-:W-:Y:S05]  /*81d0*/  @!P0 NANOSLEEP.SYNCS 0x989680 ;  /* 0x009896800000895d */ /* 0x004fea0003900000 */
[----:B------:R-:W2:Y:S02]  /*81e0*/  @!P0 SYNCS.PHASECHK.TRANS64 P0, [R2+URZ+0xd0], R3 ;  /* 0x0000d003020085a7 */ /* 0x000ea400080010ff */
[----:B--2---:R-:W-:Y:S05]  /*81f0*/  @!P0 BRA `(.L_x_36) ;  /* 0xfffffffc00f08947 */ /* 0x004fea000383ffff */
[----:B------:R-:W-:Y:S05]  /*8200*/  BRA `(.L_x_142) ;  /* 0xffffff9c00c07947 */ /* 0x000fea000383ffff */
.L_x_40:
[----:B----4-:R-:W-:-:S07]  /*8210*/  MOV R0, UR5 ;  /* 0x0000000500007c02 */ /* 0x010fce0008000f00 */
.L_x_143:
[----:B-1----:R1:W2:Y:S02]  /*8220*/  SYNCS.PHASECHK.TRANS64.TRYWAIT P0, [R0+URZ], R2 ;  /* 0x00000002000075a7 */ /* 0x0022a400080011ff */
[----:B--2---:R-:W-:Y:S05]  /*8230*/  @!P0 NANOSLEEP.SYNCS 0x989680 ;  /* 0x009896800000895d */ /* 0x004fea0003900000 */
[----:B------:R-:W2:Y:S02]  /*8240*/  @!P0 SYNCS.PHASECHK.TRANS64 P0, [R0+URZ], R2 ;  /* 0x00000002000085a7 */ /* 0x000ea400080010ff */
[----:B--2---:R-:W-:Y:S05]  /*8250*/  @!P0 BRA `(.L_x_143) ;  /* 0xfffffffc00f08947 */ /* 0x004fea000383ffff */
[----:B------:R-:W-:Y:S05]  /*8260*/  BRA `(.L_x_144) ;  /* 0xffffffa400307947 */ /* 0x000fea000383ffff */
.L_x_41:
[----:B----4-:R-:W-:-:S07]  /*8270*/  MOV R0, UR5 ;  /* 0x0000000500007c02 */ /* 0x010fce0008000f00 */
.L_x_145:
[----:B-1----:R1:W2:Y:S02]  /*8280*/  SYNCS.PHASECHK.TRANS64.TRYWAIT P0, [R0+URZ], R3 ;  /* 0x00000003000075a7 */ /* 0x0022a400080011ff */
[----:B--2---:R-:W-:Y:S05]  /*8290*/  @!P0 NANOSLEEP.SYNCS 0x989680 ;  /* 0x009896800000895d */ /* 0x004fea0003900000 */
[----:B------:R-:W2:Y:S02]  /*82a0*/  @!P0 SYNCS.PHASECHK.TRANS64 P0, [R0+URZ], R3 ;  /* 0x00000003000085a7 */ /* 0x000ea400080010ff */
[----:B--2---:R-:W-:Y:S05]  /*82b0*/  @!P0 BRA `(.L_x_145) ;  /* 0xfffffffc00f08947 */ /* 0x004fea000383ffff */
[----:B------:R-:W-:Y:S05]  /*82c0*/  BRA `(.L_x_146) ;  /* 0xffffffa4003c7947 */ /* 0x000fea000383ffff */
.L_x_42:
[----:B----4-:R-:W-:-:S07]  /*82d0*/  MOV R0, UR5 ;  /* 0x0000000500007c02 */ /* 0x010fce0008000f00 */
.L_x_147:
[----:B-1----:R1:W2:Y:S02]  /*82e0*/  SYNCS.PHASECHK.TRANS64.TRYWAIT P0, [R0+URZ], R3 ;  /* 0x00000003000075a7 */ /* 0x0022a400080011ff */
[----:B--2---:R-:W-:Y:S05]  /*82f0*/  @!P0 NANOSLEEP.SYNCS 0x989680 ;  /* 0x009896800000895d */ /* 0x004fea0003900000 */
[----:B------:R-:W2:Y:S02]  /*8300*/  @!P0 SYNCS.PHASECHK.TRANS64 P0, [R0+URZ], R3 ;  /* 0x00000003000085a7 */ /* 0x000ea400080010ff */
[----:B--2---:R-:W-:Y:S05]  /*8310*/  @!P0 BRA `(.L_x_147) ;  /* 0xfffffffc00f08947 */ /* 0x004fea000383ffff */
[----:B------:R-:W-:Y:S05]  /*8320*/  BRA `(.L_x_148) ;  /* 0xffffffa400487947 */ /* 0x000fea000383ffff */
.L_x_43:
[----:B----4-:R-:W-:-:S07]  /*8330*/  MOV R0, UR5 ;  /* 0x0000000500007c02 */ /* 0x010fce0008000f00 */
.L_x_149:
[----:B-1----:R1:W2:Y:S02]  /*8340*/  SYNCS.PHASECHK.TRANS64.TRYWAIT P0, [R0+URZ], R3 ;  /* 0x00000003000075a7 */ /* 0x0022a400080011ff */
[----:B--2---:R-:W-:Y:S05]  /*8350*/  @!P0 NANOSLEEP.SYNCS 0x989680 ;  /* 0x009896800000895d */ /* 0x004fea0003900000 */
[----:B------:R-:W2:Y:S02]  /*8360*/  @!P0 SYNCS.PHASECHK.TRANS64 P0, [R0+URZ], R3 ;  /* 0x00000003000085a7 */ /* 0x000ea400080010ff */
[----:B--2---:R-:W-:Y:S05]  /*8370*/  @!P0 BRA `(.L_x_149) ;  /* 0xfffffffc00f08947 */ /* 0x004fea000383ffff */
[----:B------:R-:W-:Y:S05]  /*8380*/  BRA `(.L_x_150) ;  /* 0xffffffa400547947 */ /* 0x000fea000383ffff */
.L_x_44:
[----:B----4-:R-:W-:-:S07]  /*8390*/  MOV R0, UR5 ;  /* 0x0000000500007c02 */ /* 0x010fce0008000f00 */
.L_x_151:
[----:B-1----:R1:W2:Y:S02]  /*83a0*/  SYNCS.PHASECHK.TRANS64.TRYWAIT P0, [R0+URZ], R3 ;  /* 0x00000003000075a7 */ /* 0x0022a400080011ff */
[----:B--2---:R-:W-:Y:S05]  /*83b0*/  @!P0 NANOSLEEP.SYNCS 0x989680 ;  /* 0x009896800000895d */ /* 0x004fea0003900000 */
[----:B------:R-:W2:Y:S02]  /*83c0*/  @!P0 SYNCS.PHASECHK.TRANS64 P0, [R0+URZ], R3 ;  /* 0x00000003000085a7 */ /* 0x000ea400080010ff */
[----:B--2---:R-:W-:Y:S05]  /*83d0*/  @!P0 BRA `(.L_x_151) ;  /* 0xfffffffc00f08947 */ /* 0x004fea000383ffff */
[----:B------:R-:W-:Y:S05]  /*83e0*/  BRA `(.L_x_152) ;  /* 0xffffffa400607947 */ /* 0x000fea000383ffff */
.L_x_45:
[----:B----4-:R-:W-:-:S07]  /*83f0*/  MOV R0, UR5 ;  /* 0x0000000500007c02 */ /* 0x010fce0008000f00 */
.L_x_153:
[----:B-1----:R1:W2:Y:S02]  /*8400*/  SYNCS.PHASECHK.TRANS64.TRYWAIT P0, [R0+URZ], R3 ;  /* 0x00000003000075a7 */ /* 0x0022a400080011ff */
[----:B--2---:R-:W-:Y:S05]  /*8410*/  @!P0 NANOSLEEP.SYNCS 0x989680 ;  /* 0x009896800000895d */ /* 0x004fea0003900000 */
[----:B------:R-:W2:Y:S02]  /*8420*/  @!P0 SYNCS.PHASECHK.TRANS64 P0, [R0+URZ], R3 ;  /* 0x00000003000085a7 */ /* 0x000ea400080010ff */
[----:B--2---:R-:W-:Y:S05]  /*8430*/  @!P0 BRA `(.L_x_153) ;  /* 0xfffffffc00f08947 */ /* 0x004fea000383ffff */
[----:B------:R-:W-:Y:S05]  /*8440*/  BRA `(.L_x_154) ;  /* 0xffffffa4006c7947 */ /* 0x000fea000383ffff */
.L_x_46:
[----:B----4-:R-:W-:-:S07]  /*8450*/  MOV R0, UR5 ;  /* 0x0000000500007c02 */ /* 0x010fce0008000f00 */
.L_x_155:
[----:B-1----:R1:W2:Y:S02]  /*8460*/  SYNCS.PHASECHK.TRANS64.TRYWAIT P0, [R0+URZ], R3 ;  /* 0x00000003000075a7 */ /* 0x0022a400080011ff */
[----:B--2---:R-:W-:Y:S05]  /*8470*/  @!P0 NANOSLEEP.SYNCS 0x989680 ;  /* 0x009896800000895d */ /* 0x004fea0003900000 */
[----:B------:R-:W2:Y:S02]  /*8480*/  @!P0 SYNCS.PHASECHK.TRANS64 P0, [R0+URZ], R3 ;  /* 0x00000003000085a7 */ /* 0x000ea400080010ff */
[----:B--2---:R-:W-:Y:S05]  /*8490*/  @!P0 BRA `(.L_x_155) ;  /* 0xfffffffc00f08947 */ /* 0x004fea000383ffff */
[----:B------:R-:W-:Y:S05]  /*84a0*/  BRA `(.L_x_156) ;  /* 0xffffffa400787947 */ /* 0x000fea000383ffff */
.L_x_49:
[----:B-1----:R1:W2:Y:S02]  /*84b0*/  SYNCS.PHASECHK.TRANS64.TRYWAIT P0, [R0+URZ+0x130], R4 ;  /* 0x00013004000075a7 */ /* 0x0022a400080011ff */
[----:B--2---:R-:W-:Y:S05]  /*84c0*/  @!P0 NANOSLEEP.SYNCS 0x989680 ;  /* 0x009896800000895d */ /* 0x004fea0003900000 */
[----:B------:R-:W2:Y:S02]  /*84d0*/  @!P0 SYNCS.PHASECHK.TRANS64 P0, [R0+URZ+0x130], R4 ;  /* 0x00013004000085a7 */ /* 0x000ea400080010ff */
[----:B--2---:R-:W-:Y:S05]  /*84e0*/  @!P0 BRA `(.L_x_49) ;  /* 0xfffffffc00f08947 */ /* 0x004fea000383ffff */
[----:B------:R-:W-:Y:S05]  /*84f0*/  BRA `(.L_x_157) ;  /* 0xffffffa400d47947 */ /* 0x000fea000383ffff */
.L_x_50:
[----:B------:R-:W-:-:S07]  /*8500*/  MOV R0, UR5 ;  /* 0x0000000500007c02 */ /* 0x000fce0008000f00 */
.L_x_158:
[----:B-1----:R1:W2:Y:S02]  /*8510*/  SYNCS.PHASECHK.TRANS64.TRYWAIT P0, [R0+URZ+0xe0], R5 ;  /* 0x0000e005000075a7 */ /* 0x0022a400080011ff */
[----:B--2---:R-:W-:Y:S05]  /*8520*/  @!P0 NANOSLEEP.SYNCS 0x989680 ;  /* 0x009896800000895d */ /* 0x004fea0003900000 */
[----:B------:R-:W2:Y:S02]  /*8530*/  @!P0 SYNCS.PHASECHK.TRANS64 P0, [R0+URZ+0xe0], R5 ;  /* 0x0000e005000085a7 */ /* 0x000ea400080010ff */
[----:B--2---:R-:W-:Y:S05]  /*8540*/  @!P0 BRA `(.L_x_158) ;  /* 0xfffffffc00f08947 */ /* 0x004fea000383ffff */
[----:B------:R-:W-:Y:S05]  /*8550*/  BRA `(.L_x_159) ;  /* 0xffffffa400e47947 */ /* 0x000fea000383ffff */
.L_x_51:
[----:B-1----:R1:W2:Y:S02]  /*8560*/  SYNCS.PHASECHK.TRANS64.TRYWAIT P1, [R0+URZ+0xd0], R4 ;  /* 0x0000d004000075a7 */ /* 0x0022a400080211ff */
[----:B--2---:R-:W-:Y:S05]  /*8570*/  @!P1 NANOSLEEP.SYNCS 0x989680 ;  /* 0x009896800000995d */ /* 0x004fea0003900000 */
[----:B------:R-:W2:Y:S02]  /*8580*/  @!P1 SYNCS.PHASECHK.TRANS64 P1, [R0+URZ+0xd0], R4 ;  /* 0x0000d004000095a7 */ /* 0x000ea400080210ff */
[----:B--2---:R-:W-:Y:S05]  /*8590*/  @!P1 BRA `(.L_x_51) ;  /* 0xfffffffc00f09947 */ /* 0x004fea000383ffff */
[----:B------:R-:W-:Y:S05]  /*85a0*/  BRA `(.L_x_160) ;  /* 0xffffffa800147947 */ /* 0x000fea000383ffff */
.L_x_54:
[----:B------:R-:W-:-:S07]  /*85b0*/  MOV R0, UR5 ;  /* 0x0000000500007c02 */ /* 0x000fce0008000f00 */
.L_x_161:
[----:B-1----:R1:W2:Y:S02]  /*85c0*/  SYNCS.PHASECHK.TRANS64.TRYWAIT P0, [R0+URZ+0xe0], R2 ;  /* 0x0000e002000075a7 */ /* 0x0022a400080011ff */
[----:B--2---:R-:W-:Y:S05]  /*85d0*/  @!P0 NANOSLEEP.SYNCS 0x989680 ;  /* 0x009896800000895d */ /* 0x004fea0003900000 */
[----:B------:R-:W2:Y:S02]  /*85e0*/  @!P0 SYNCS.PHASECHK.TRANS64 P0, [R0+URZ+0xe0], R2 ;  /* 0x0000e002000085a7 */ /* 0x000ea400080010ff */
[----:B--2---:R-:W-:Y:S05]  /*85f0*/  @!P0 BRA `(.L_x_161) ;  /* 0xfffffffc00f08947 */ /* 0x004fea000383ffff */
[----:B------:R-:W-:Y:S05]  /*8600*/  BRA `(.L_x_53) ;  /* 0xffffffa800687947 */ /* 0x000fea000383ffff */
.L_x_61:
[----:B-1----:R1:W2:Y:S02]  /*8610*/  SYNCS.PHASECHK.TRANS64.TRYWAIT P1, [R0+URZ+0xd0], R2 ;  /* 0x0000d002000075a7 */ /* 0x0022a400080211ff */
[----:B--2---:R-:W-:Y:S05]  /*8620*/  @!P1 NANOSLEEP.SYNCS 0x989680 ;  /* 0x009896800000995d */ /* 0x004fea0003900000 */
[----:B------:R-:W2:Y:S02]  /*8630*/  @!P1 SYNCS.PHASECHK.TRANS64 P1, [R0+URZ+0xd0], R2 ;  /* 0x0000d002000095a7 */ /* 0x000ea400080210ff */
[----:B--2---:R-:W-:Y:S05]  /*8640*/  @!P1 BRA `(.L_x_61) ;  /* 0xfffffffc00f09947 */ /* 0x004fea000383ffff */
[----:B------:R-:W-:Y:S05]  /*8650*/  BRA `(.L_x_162) ;  /* 0xffffffac00d87947 */ /* 0x000fea000383ffff */
.L_x_62:
[----:B------:R-:W-:-:S07]  /*8660*/  MOV R2, UR7 ;  /* 0x0000000700027c02 */ /* 0x000fce0008000f00 */
.L_x_163:
[----:B-1----:R1:W2:Y:S02]  /*8670*/  SYNCS.PHASECHK.TRANS64.TRYWAIT P0, [R2+URZ+0x110], R0 ;  /* 0x00011000020075a7 */ /* 0x0022a400080011ff */
[----:B--2---:R-:W-:Y:S05]  /*8680*/  @!P0 NANOSLEEP.SYNCS 0x989680 ;  /* 0x009896800000895d */ /* 0x004fea0003900000 */
[----:B------:R-:W2:Y:S02]  /*8690*/  @!P0 SYNCS.PHASECHK.TRANS64 P0, [R2+URZ+0x110], R0 ;  /* 0x00011000020085a7 */ /* 0x000ea400080010ff */
[----:B--2---:R-:W-:Y:S05]  /*86a0*/  @!P0 BRA `(.L_x_163) ;  /* 0xfffffffc00f08947 */ /* 0x004fea000383ffff */
[----:B------:R-:W-:Y:S05]  /*86b0*/  BRA `(.L_x_164) ;  /* 0xffffffb000287947 */ /* 0x000fea000383ffff */
.L_x_65:
[----:B------:R-:W-:Y:S07]  /*86c0*/  MOV R0, UR6 ;  /* 0x0000000600007c02 */ /* 0x000fee0008000f00 */
.L_x_165:
[----:B-1----:R1:W2:Y:S02]  /*86d0*/  SYNCS.PHASECHK.TRANS64.TRYWAIT P0, [R0+URZ], R2 ;  /* 0x00000002000075a7 */ /* 0x0022a400080011ff */
[----:B--2---:R-:W-:Y:S05]  /*86e0*/  @!P0 NANOSLEEP.SYNCS 0x989680 ;  /* 0x009896800000895d */ /* 0x004fea0003900000 */
[----:B------:R-:W2:Y:S02]  /*86f0*/  @!P0 SYNCS.PHASECHK.TRANS64 P0, [R0+URZ], R2 ;  /* 0x00000002000085a7 */ /* 0x000ea400080010ff */
[----:B--2---:R-:W-:Y:S05]  /*8700*/  @!P0 BRA `(.L_x_165) ;  /* 0xfffffffc00f08947 */ /* 0x004fea000383ffff */
[----:B------:R-:W-:Y:S05]  /*8710*/  BRA `(.L_x_64) ;  /* 0xffffffb000447947 */ /* 0x000fea000383ffff */
.L_x_68:
[----:B------:R-:W-:-:S07]  /*8720*/  MOV R0, UR6 ;  /* 0x0000000600007c02 */ /* 0x000fce0008000f00 */
.L_x_166:
[----:B--2---:R2:W4:Y:S02]  /*8730*/  SYNCS.PHASECHK.TRANS64.TRYWAIT P0, [R0+URZ], R2 ;  /* 0x00000002000075a7 */ /* 0x00452400080011ff */
[----:B----4-:R-:W-:Y:S05]  /*8740*/  @!P0 NANOSLEEP.SYNCS 0x989680 ;  /* 0x009896800000895d */ /* 0x010fea0003900000 */
[----:B------:R-:W4:Y:S02]  /*8750*/  @!P0 SYNCS.PHASECHK.TRANS64 P0, [R0+URZ], R2 ;  /* 0x00000002000085a7 */ /* 0x000f2400080010ff */
[----:B----4-:R-:W-:Y:S05]  /*8760*/  @!P0 BRA `(.L_x_166) ;  /* 0xfffffffc00f08947 */ /* 0x010fea000383ffff */
[----:B------:R-:W-:Y:S05]  /*8770*/  BRA `(.L_x_167) ;  /* 0xffffffb400207947 */ /* 0x000fea000383ffff */
.L_x_69:
[----:B------:R-:W-:-:S07]  /*8780*/  MOV R0, UR6 ;  /* 0x0000000600007c02 */ /* 0x000fce0008000f00 */
.L_x_168:
[----:B-1----:R1:W2:Y:S02]  /*8790*/  SYNCS.PHASECHK.TRANS64.TRYWAIT P0, [R0+URZ], R3 ;  /* 0x00000003000075a7 */ /* 0x0022a400080011ff */
[----:B--2---:R-:W-:Y:S05]  /*87a0*/  @!P0 NANOSLEEP.SYNCS 0x989680 ;  /* 0x009896800000895d */ /* 0x004fea0003900000 */
[----:B------:R-:W2:Y:S02]  /*87b0*/  @!P0 SYNCS.PHASECHK.TRANS64 P0, [R0+URZ], R3 ;  /* 0x00000003000085a7 */ /* 0x000ea400080010ff */
[----:B--2---:R-:W-:Y:S05]  /*87c0*/  @!P0 BRA `(.L_x_168) ;  /* 0xfffffffc00f08947 */ /* 0x004fea000383ffff */
[----:B------:R-:W-:Y:S05]  /*87d0*/  BRA `(.L_x_169) ;  /* 0xffffffb4002c7947 */ /* 0x000fea000383ffff */
.L_x_70:
[----:B------:R-:W-:-:S07]  /*87e0*/  MOV R0, UR6 ;  /* 0x0000000600007c02 */ /* 0x000fce0008000f00 */
.L_x_170:
[----:B-1----:R1:W2:Y:S02]  /*87f0*/  SYNCS.PHASECHK.TRANS64.TRYWAIT P0, [R0+URZ], R3 ;  /* 0x00000003000075a7 */ /* 0x0022a400080011ff */
[----:B--2---:R-:W-:Y:S05]  /*8800*/  @!P0 NANOSLEEP.SYNCS 0x989680 ;  /* 0x009896800000895d */ /* 0x004fea0003900000 */
[----:B------:R-:W2:Y:S02]  /*8810*/  @!P0 SYNCS.PHASECHK.TRANS64 P0, [R0+URZ], R3 ;  /* 0x00000003000085a7 */ /* 0x000ea400080010ff */
[----:B--2---:R-:W-:Y:S05]  /*8820*/  @!P0 BRA `(.L_x_170) ;  /* 0xfffffffc00f08947 */ /* 0x004fea000383ffff */
[----:B------:R-:W-:Y:S05]  /*8830*/  BRA `(.L_x_171) ;  /* 0xffffffb400387947 */ /* 0x000fea000383ffff */
.L_x_71:
[----:B-1----:R-:W-:-:S07]  /*8840*/  MOV R0, UR7 ;  /* 0x0000000700007c02 */ /* 0x002fce0008000f00 */
.L_x_172:
[----:B-1----:R1:W2:Y:S02]  /*8850*/  SYNCS.PHASECHK.TRANS64.TRYWAIT P0, [R0+URZ], R2 ;  /* 0x00000002000075a7 */ /* 0x0022a400080011ff */
[----:B--2---:R-:W-:Y:S05]  /*8860*/  @!P0 NANOSLEEP.SYNCS 0x989680 ;  /* 0x009896800000895d */ /* 0x004fea0003900000 */
[----:B------:R-:W2:Y:S02]  /*8870*/  @!P0 SYNCS.PHASECHK.TRANS64 P0, [R0+URZ], R2 ;  /* 0x00000002000085a7 */ /* 0x000ea400080010ff */
[----:B--2---:R-:W-:Y:S05]  /*8880*/  @!P0 BRA `(.L_x_172) ;  /* 0xfffffffc00f08947 */ /* 0x004fea000383ffff */
[----:B------:R-:W-:Y:S05]  /*8890*/  BRA `(.L_x_173) ;  /* 0xffffffb400447947 */ /* 0x000fea000383ffff */
.L_x_76:
[----:B--2---:R2:W3:Y:S02]  /*88a0*/  SYNCS.PHASECHK.TRANS64.TRYWAIT P0, [R0+URZ+0xd0], R2 ;  /* 0x0000d002000075a7 */ /* 0x0044e400080011ff */
[----:B---3--:R-:W-:Y:S05]  /*88b0*/  @!P0 NANOSLEEP.SYNCS 0x989680 ;  /* 0x009896800000895d */ /* 0x008fea0003900000 */
[----:B------:R-:W3:Y:S02]  /*88c0*/  @!P0 SYNCS.PHASECHK.TRANS64 P0, [R0+URZ+0xd0], R2 ;  /* 0x0000d002000085a7 */ /* 0x000ee400080010ff */
[----:B---3--:R-:W-:Y:S05]  /*88d0*/  @!P0 BRA `(.L_x_76) ;  /* 0xfffffffc00f08947 */ /* 0x008fea000383ffff */
[----:B------:R-:W-:Y:S05]  /*88e0*/  BRA `(.L_x_174) ;  /* 0xffffffb8004c7947 */ /* 0x000fea000383ffff */
.L_x_79:
[----:B------:R-:W-:Y:S07]  /*88f0*/  MOV R0, UR7 ;  /* 0x0000000700007c02 */ /* 0x000fee0008000f00 */
.L_x_175:
[----:B--2---:R2:W3:Y:S02]  /*8900*/  SYNCS.PHASECHK.TRANS64.TRYWAIT P0, [R0+URZ+0xc8], R2 ;  /* 0x0000c802000075a7 */ /* 0x0044e400080011ff */
[----:B---3--:R-:W-:Y:S05]  /*8910*/  @!P0 NANOSLEEP.SYNCS 0x989680 ;  /* 0x009896800000895d */ /* 0x008fea0003900000 */
[----:B------:R-:W3:Y:S02]  /*8920*/  @!P0 SYNCS.PHASECHK.TRANS64 P0, [R0+URZ+0xc8], R2 ;  /* 0x0000c802000085a7 */ /* 0x000ee400080010ff */
[----:B---3--:R-:W-:Y:S05]  /*8930*/  @!P0 BRA `(.L_x_175) ;  /* 0xfffffffc00f08947 */ /* 0x008fea000383ffff */
[----:B------:R-:W-:Y:S05]  /*8940*/  BRA `(.L_x_78) ;  /* 0xffffffbc002c7947 */ /* 0x000fea000383ffff */
.L_x_82:
[----:B------:R-:W-:Y:S07]  /*8950*/  MOV R0, UR7 ;  /* 0x0000000700007c02 */ /* 0x000fee0008000f00 */
.L_x_176:
[----:B-1----:R1:W2:Y:S02]  /*8960*/  SYNCS.PHASECHK.TRANS64.TRYWAIT P0, [R0+URZ+0xa0], R14 ;  /* 0x0000a00e000075a7 */ /* 0x0022a400080011ff */
[----:B--2---:R-:W-:Y:S05]  /*8970*/  @!P0 NANOSLEEP.SYNCS 0x989680 ;  /* 0x009896800000895d */ /* 0x004fea0003900000 */
[----:B------:R-:W2:Y:S02]  /*8980*/  @!P0 SYNCS.PHASECHK.TRANS64 P0, [R0+URZ+0xa0], R14 ;  /* 0x0000a00e000085a7 */ /* 0x000ea400080010ff */
[----:B--2---:R-:W-:Y:S05]  /*8990*/  @!P0 BRA `(.L_x_176) ;  /* 0xfffffffc00f08947 */ /* 0x004fea000383ffff */
[----:B------:R-:W-:Y:S05]  /*89a0*/  BRA `(.L_x_177) ;  /* 0xffffffbc00a47947 */ /* 0x000fea000383ffff */
.L_x_83:
[----:B------:R-:W-:Y:S07]  /*89b0*/  MOV R0, UR7 ;  /* 0x0000000700007c02 */ /* 0x000fee0008000f00 */
.L_x_178:
[----:B-1----:R1:W2:Y:S02]  /*89c0*/  SYNCS.PHASECHK.TRANS64.TRYWAIT P0, [R0+URZ+0xa8], R14 ;  /* 0x0000a80e000075a7 */ /* 0x0022a400080011ff */
[----:B--2---:R-:W-:Y:S05]  /*89d0*/  @!P0 NANOSLEEP.SYNCS 0x989680 ;  /* 0x009896800000895d */ /* 0x004fea0003900000 */
[----:B------:R-:W2:Y:S02]  /*89e0*/  @!P0 SYNCS.PHASECHK.TRANS64 P0, [R0+URZ+0xa8], R14 ;  /* 0x0000a80e000085a7 */ /* 0x000ea400080010ff */
[----:B--2---:R-:W-:Y:S05]  /*89f0*/  @!P0 BRA `(.L_x_178) ;  /* 0xfffffffc00f08947 */ /* 0x004fea000383ffff */
[----:B------:R-:W-:Y:S05]  /*8a00*/  BRA `(.L_x_179) ;  /* 0xffffffbc00e07947 */ /* 0x000fea000383ffff */
.L_x_84:
[----:B------:R-:W-:Y:S07]  /*8a10*/  MOV R0, UR7 ;  /* 0x0000000700007c02 */ /* 0x000fee0008000f00 */
.L_x_180:
[----:B-1----:R1:W2:Y:S02]  /*8a20*/  SYNCS.PHASECHK.TRANS64.TRYWAIT P0, [R0+URZ+0xb0], R14 ;  /* 0x0000b00e000075a7 */ /* 0x0022a400080011ff */
[----:B--2---:R-:W-:Y:S05]  /*8a30*/  @!P0 NANOSLEEP.SYNCS 0x989680 ;  /* 0x009896800000895d */ /* 0x004fea0003900000 */
[----:B------:R-:W2:Y:S02]  /*8a40*/  @!P0 SYNCS.PHASECHK.TRANS64 P0, [R0+URZ+0xb0], R14 ;  /* 0x0000b00e000085a7 */ /* 0x000ea400080010ff */
[----:B--2---:R-:W-:Y:S05]  /*8a50*/  @!P0 BRA `(.L_x_180) ;  /* 0xfffffffc00f08947 */ /* 0x004fea000383ffff */
[----:B------:R-:W-:Y:S05]  /*8a60*/  BRA `(.L_x_181) ;  /* 0xffffffc000247947 */ /* 0x000fea000383ffff */
.L_x_85:
[----:B------:R-:W-:Y:S07]  /*8a70*/  MOV R0, UR7 ;  /* 0x0000000700007c02 */ /* 0x000fee0008000f00 */
.L_x_182:
[----:B-1----:R1:W2:Y:S02]  /*8a80*/  SYNCS.PHASECHK.TRANS64.TRYWAIT P0, [R0+URZ+0xb8], R14 ;  /* 0x0000b80e000075a7 */ /* 0x0022a400080011ff */
[----:B--2---:R-:W-:Y:S05]  /*8a90*/  @!P0 NANOSLEEP.SYNCS 0x989680 ;  /* 0x009896800000895d */ /* 0x004fea0003900000 */
[----:B------:R-:W2:Y:S02]  /*8aa0*/  @!P0 SYNCS.PHASECHK.TRANS64 P0, [R0+URZ+0xb8], R14 ;  /* 0x0000b80e000085a7 */ /* 0x000ea400080010ff */
[----:B--2---:R-:W-:Y:S05]  /*8ab0*/  @!P0 BRA `(.L_x_182) ;  /* 0xfffffffc00f08947 */ /* 0x004fea000383ffff */
[----:B------:R-:W-:Y:S05]  /*8ac0*/  BRA `(.L_x_183) ;  /* 0xffffffc000a87947 */ /* 0x000fea000383ffff */
.L_x_87:
[----:B------:R-:W-:-:S07]  /*8ad0*/  MOV R0, UR7 ;  /* 0x0000000700007c02 */ /* 0x000fce0008000f00 */
.L_x_184:
[----:B-1----:R1:W3:Y:S02]  /*8ae0*/  SYNCS.PHASECHK.TRANS64.TRYWAIT P0, [R0+URZ+0xa0], R2 ;  /* 0x0000a002000075a7 */ /* 0x0022e400080011ff */
[----:B---3--:R-:W-:Y:S05]  /*8af0*/  @!P0 NANOSLEEP.SYNCS 0x989680 ;  /* 0x009896800000895d */ /* 0x008fea0003900000 */
[----:B------:R-:W3:Y:S02]  /*8b00*/  @!P0 SYNCS.PHASECHK.TRANS64 P0, [R0+URZ+0xa0], R2 ;  /* 0x0000a002000085a7 */ /* 0x000ee400080010ff */
[----:B---3--:R-:W-:Y:S05]  /*8b10*/  @!P0 BRA `(.L_x_184) ;  /* 0xfffffffc00f08947 */ /* 0x008fea000383ffff */
[----:B------:R-:W-:Y:S05]  /*8b20*/  BRA `(.L_x_185) ;  /* 0xffffffc400187947 */ /* 0x000fea000383ffff */
.L_x_88:
[----:B-1----:R-:W-:-:S07]  /*8b30*/  MOV R0, UR7 ;  /* 0x0000000700007c02 */ /* 0x002fce0008000f00 */
.L_x_186:
[----:B-1----:R1:W3:Y:S02]  /*8b40*/  SYNCS.PHASECHK.TRANS64.TRYWAIT P0, [R0+URZ+0xa8], R2 ;  /* 0x0000a802000075a7 */ /* 0x0022e400080011ff */
[----:B---3--:R-:W-:Y:S05]  /*8b50*/  @!P0 NANOSLEEP.SYNCS 0x989680 ;  /* 0x009896800000895d */ /* 0x008fea0003900000 */
[----:B------:R-:W3:Y:S02]  /*8b60*/  @!P0 SYNCS.PHASECHK.TRANS64 P0, [R0+URZ+0xa8], R2 ;  /* 0x0000a802000085a7 */ /* 0x000ee400080010ff */
[----:B---3--:R-:W-:Y:S05]  /*8b70*/  @!P0 BRA `(.L_x_186) ;  /* 0xfffffffc00f08947 */ /* 0x008fea000383ffff */
[----:B------:R-:W-:Y:S05]  /*8b80*/  BRA `(.L_x_187) ;  /* 0xffffffc400087947 */ /* 0x000fea000383ffff */
.L_x_89:
[----:B-1----:R-:W-:-:S07]  /*8b90*/  MOV R0, UR7 ;  /* 0x0000000700007c02 */ /* 0x002fce0008000f00 */
.L_x_188:
[----:B-1----:R1:W3:Y:S02]  /*8ba0*/  SYNCS.PHASECHK.TRANS64.TRYWAIT P0, [R0+URZ+0xb0], R2 ;  /* 0x0000b002000075a7 */ /* 0x0022e400080011ff */
[----:B---3--:R-:W-:Y:S05]  /*8bb0*/  @!P0 NANOSLEEP.SYNCS 0x989680 ;  /* 0x009896800000895d */ /* 0x008fea0003900000 */
[----:B------:R-:W3:Y:S02]  /*8bc0*/  @!P0 SYNCS.PHASECHK.TRANS64 P0, [R0+URZ+0xb0], R2 ;  /* 0x0000b002000085a7 */ /* 0x000ee400080010ff */
[----:B---3--:R-:W-:Y:S05]  /*8bd0*/  @!P0 BRA `(.L_x_188) ;  /* 0xfffffffc00f08947 */ /* 0x008fea000383ffff */
[----:B------:R-:W-:Y:S05]  /*8be0*/  BRA `(.L_x_189) ;  /* 0xffffffc000f87947 */ /* 0x000fea000383ffff */
.L_x_91:
[----:B--2---:R2:W4:Y:S02]  /*8bf0*/  SYNCS.PHASECHK.TRANS64.TRYWAIT P0, [R0+URZ+0xd0], R2 ;  /* 0x0000d002000075a7 */ /* 0x00452400080011ff */
[----:B----4-:R-:W-:Y:S05]  /*8c00*/  @!P0 NANOSLEEP.SYNCS 0x989680 ;  /* 0x009896800000895d */ /* 0x010fea0003900000 */
[----:B------:R-:W4:Y:S02]  /*8c10*/  @!P0 SYNCS.PHASECHK.TRANS64 P0, [R0+URZ+0xd0], R2 ;  /* 0x0000d002000085a7 */ /* 0x000f2400080010ff */
[----:B----4-:R-:W-:Y:S05]  /*8c20*/  @!P0 BRA `(.L_x_91) ;  /* 0xfffffffc00f08947 */ /* 0x010fea000383ffff */
[----:B------:R-:W-:Y:S05]  /*8c30*/  BRA `(.L_x_190) ;  /* 0xffffffc400d07947 */ /* 0x000fea000383ffff */
.L_x_102:
[----:B-1----:R-:W-:Y:S04]  /*8c40*/  MOV R0, UR36 ;  /* 0x0000002400007c02 */ /* 0x002fe80008000f00 */
[----:B------:R1:W3:Y:S03]  /*8c50*/  SYNCS.PHASECHK.TRANS64.TRYWAIT P1, [R0+URZ+0x80], R3 ;  /* 0x00008003000075a7 */ /* 0x0002e600080211ff */
[----:B---3--:R-:W-:Y:S05]  /*8c60*/  @!P1 NANOSLEEP.SYNCS 0x989680 ;  /* 0x009896800000995d */ /* 0x008fea0003900000 */
[----:B------:R-:W3:Y:S02]  /*8c70*/  @!P1 SYNCS.PHASECHK.TRANS64 P1, [R0+URZ+0x80], R3 ;  /* 0x00008003000095a7 */ /* 0x000ee400080210ff */
[----:B---3--:R-:W-:Y:S05]  /*8c80*/  @!P1 BRA `(.L_x_102) ;  /* 0xfffffffc00ec9947 */ /* 0x008fea000383ffff */
[----:B------:R-:W-:Y:S05]  /*8c90*/  BRA `(.L_x_101) ;  /* 0xffffffd400087947 */ /* 0x000fea000383ffff */
.L_x_104:
[----:B-1----:R1:W2:Y:S02]  /*8ca0*/  SYNCS.PHASECHK.TRANS64.TRYWAIT P0, [R86+URZ+0xf0], R2 ;  /* 0x0000f002560075a7 */ /* 0x0022a400080011ff */
[----:B--2---:R-:W-:Y:S05]  /*8cb0*/  @!P0 NANOSLEEP.SYNCS 0x989680 ;  /* 0x009896800000895d */ /* 0x004fea0003900000 */
[----:B------:R-:W2:Y:S02]  /*8cc0*/  @!P0 SYNCS.PHASECHK.TRANS64 P0, [R86+URZ+0xf0], R2 ;  /* 0x0000f002560085a7 */ /* 0x000ea400080010ff */
[----:B--2---:R-:W-:Y:S05]  /*8cd0*/  @!P0 BRA `(.L_x_104) ;  /* 0xfffffffc00f08947 */ /* 0x004fea000383ffff */
[----:B------:R-:W-:Y:S05]  /*8ce0*/  BRA `(.L_x_103) ;  /* 0xffffffd400347947 */ /* 0x000fea000383ffff */
.L_x_113:
[----:B-1----:R1:W2:Y:S02]  /*8cf0*/  SYNCS.PHASECHK.TRANS64.TRYWAIT P0, [R2+URZ+0x80], R0 ;  /* 0x00008000020075a7 */ /* 0x0022a400080011ff */
[----:B--2---:R-:W-:Y:S05]  /*8d00*/  @!P0 NANOSLEEP.SYNCS 0x989680 ;  /* 0x009896800000895d */ /* 0x004fea0003900000 */
[----:B------:R-:W2:Y:S02]  /*8d10*/  @!P0 SYNCS.PHASECHK.TRANS64 P0, [R2+URZ+0x80], R0 ;  /* 0x00008000020085a7 */ /* 0x000ea400080010ff */
[----:B--2---:R-:W-:Y:S05]  /*8d20*/  @!P0 BRA `(.L_x_113) ;  /* 0xfffffffc00f08947 */ /* 0x004fea000383ffff */
[----:B------:R-:W-:Y:S05]  /*8d30*/  BRA `(.L_x_112) ;  /* 0xffffffd800d87947 */ /* 0x000fea000383ffff */
.L_x_121:
[----:B-1----:R1:W2:Y:S02]  /*8d40*/  SYNCS.PHASECHK.TRANS64.TRYWAIT P0, [R0+URZ+0x80], R5 ;  /* 0x00008005000075a7 */ /* 0x0022a400080011ff */
[----:B--2---:R-:W-:Y:S05]  /*8d50*/  @!P0 NANOSLEEP.SYNCS 0x989680 ;  /* 0x009896800000895d */ /* 0x004fea0003900000 */
[----:B------:R-:W2:Y:S02]  /*8d60*/  @!P0 SYNCS.PHASECHK.TRANS64 P0, [R0+URZ+0x80], R5 ;  /* 0x00008005000085a7 */ /* 0x000ea400080010ff */
[----:B--2---:R-:W-:Y:S05]  /*8d70*/  @!P0 BRA `(.L_x_121) ;  /* 0xfffffffc00f08947 */ /* 0x004fea000383ffff */
[----:B------:R-:W-:Y:S05]  /*8d80*/  BRA `(.L_x_120) ;  /* 0xffffffe0009c7947 */ /* 0x000fea000383ffff */
.L_x_129:
[----:B--2---:R2:W3:Y:S02]  /*8d90*/  SYNCS.PHASECHK.TRANS64.TRYWAIT P0, [R2+URZ+0x80], R0 ;  /* 0x00008000020075a7 */ /* 0x0044e400080011ff */
[----:B---3--:R-:W-:Y:S05]  /*8da0*/  @!P0 NANOSLEEP.SYNCS 0x989680 ;  /* 0x009896800000895d */ /* 0x008fea0003900000 */
[----:B------:R-:W3:Y:S02]  /*8db0*/  @!P0 SYNCS.PHASECHK.TRANS64 P0, [R2+URZ+0x80], R0 ;  /* 0x00008000020085a7 */ /* 0x000ee400080010ff */
[----:B---3--:R-:W-:Y:S05]  /*8dc0*/  @!P0 BRA `(.L_x_129) ;  /* 0xfffffffc00f08947 */ /* 0x008fea000383ffff */
[----:B------:R-:W-:Y:S05]  /*8dd0*/  BRA `(.L_x_128) ;  /* 0xffffffe800607947 */ /* 0x000fea000383ffff */
        .weak           $__internal_0_$__cuda_sm10x_tcgen05_guardrail_trap_col_being_dealloced_not_returned_by_alloc
        .type           $__internal_0_$__cuda_sm10x_tcgen05_guardrail_trap_col_being_dealloced_not_returned_by_alloc,@function
        .size           $__internal_0_$__cuda_sm10x_tcgen05_guardrail_trap_col_being_dealloced_not_returned_by_alloc,($__internal_1_$__cuda_sm10x_tcgen05_guardrail_trap_phase_invalid_during_alloc - $__internal_0_$__cuda_sm10x_tcgen05_guardrail_trap_col_being_dealloced_not_returned_by_alloc)
$__internal_0_$__cuda_sm10x_tcgen05_guardrail_trap_col_being_dealloced_not_returned_by_alloc:
[----:B------:R-:W-:Y:S05]  /*8de0*/  BPT.TRAP 0x1 ;  /* 0x000000040000795c */ /* 0x000fea0000300000 */
[----:B------:R-:W-:-:S04]  /*8df0*/  HFMA2 R3, -RZ, RZ, 0, 0 ;  /* 0x00000000ff037431 */ /* 0x000fc800000001ff */
[----:B------:R-:W-:Y:S05]  /*8e00*/  RET.REL.NODEC R2 `(_ZN7cutlass13device_kernelINS_4gemm6kernel13GemmUniversalIN4cute5tupleIJiiiiEEENS1_10collective13CollectiveMmaINS1_35MainloopSm100TmaUmmaWarpSpecializedILi8ELi2ELi4ENS5_IJNS4_1CILi1EEESB_SB_EEEEENS5_IJNSA_ILi64EEENSA_ILi128EEENSA_ILi32EEEEEEfNS5_IJSB_llEEEfSI_NS4_8TiledMMAINS4_8MMA_AtomIJNS4_17SM100_MMA_TF32_SSINS_10tfloat32_tESM_fLi64ELi128ELNS4_4UMMA5MajorE1ELSO_1ELNSN_7ScaleInE0ELSP_0EEEEEENS4_6LayoutISC_NS5_IJNSA_ILi0EEEST_ST_EEEEENS5_IJNS4_10UnderscoreESW_SW_EEEEENS4_13SM90_TMA_LOADENS4_14ComposedLayoutINS4_7SwizzleILi2ELi5ELi2EEENS4_18smem_ptr_flag_bitsILi32EEENSS_INS5_IJSG_NSA_ILi4EEEEEENS5_IJSB_SG_EEEEEEEvNS4_8identityESZ_S19_vS1A_EENS_8epilogue10collective18CollectiveEpilogueINS1C_23Sm100TmaWarpSpecializedILi4ELi2ELi16ELb1ELb0EEEJSH_NS5_IJNSS_ISE_SB_EENSS_ISG_SB_EEEEEfNS5_IJlSB_lEEEfS1K_NS1C_6fusion15FusionCallbacksIS1G_NS1L_17LinearCombinationIffffLNS_15FloatRoundStyleE2EEESH_S1J_JEEENS4_5SM1004TMEM4LOAD26SM100_TMEM_LOAD_16dp128b8xESZ_NS10_INS11_ILi3ELi4ELi3EEES14_NSS_INS5_IJNSA_ILi8EEESG_EEENS5_IJSG_SB_EEEEEEENS4_17SM75_U32x4_LDSM_NENS4_14SM90_TMA_STOREES20_NS4_17SM90_U32x4_STSM_NENS4_39AutoVectorizingCopyWithAssumedAlignmentILi128EEEEEEvvEEEEvNT_6ParamsE) ;  /* 0xffffff70027c7950 */ /* 0x000fea0003c3ffff */
        .weak           $__internal_1_$__cuda_sm10x_tcgen05_guardrail_trap_phase_invalid_during_alloc
        .type           $__internal_1_$__cuda_sm10x_tcgen05_guardrail_trap_phase_invalid_during_alloc,@function
        .size           $__internal_1_$__cuda_sm10x_tcgen05_guardrail_trap_phase_invalid_during_alloc,($__internal_2_$__cuda_sm10x_tcgen05_guardrail_trap_unallocated_columns_being_dealloced - $__internal_1_$__cuda_sm10x_tcgen05_guardrail_trap_phase_invalid_during_alloc)
$__internal_1_$__cuda_sm10x_tcgen05_guardrail_trap_phase_invalid_during_alloc:
[----:B------:R-:W-:Y:S05]  /*8e10*/  BPT.TRAP 0x1 ;  /* 0x000000040000795c */ /* 0x000fea0000300000 */
[----:B------:R-:W-:-:S04]  /*8e20*/  MOV R3, 0x0 ;  /* 0x0000000000037802 */ /* 0x000fc80000000f00 */
[----:B------:R-:W-:Y:S05]  /*8e30*/  RET.REL.NODEC R2 `(_ZN7cutlass13device_kernelINS_4gemm6kernel13GemmUniversalIN4cute5tupleIJiiiiEEENS1_10collective13CollectiveMmaINS1_35MainloopSm100TmaUmmaWarpSpecializedILi8ELi2ELi4ENS5_IJNS4_1CILi1EEESB_SB_EEEEENS5_IJNSA_ILi64EEENSA_ILi128EEENSA_ILi32EEEEEEfNS5_IJSB_llEEEfSI_NS4_8TiledMMAINS4_8MMA_AtomIJNS4_17SM100_MMA_TF32_SSINS_10tfloat32_tESM_fLi64ELi128ELNS4_4UMMA5MajorE1ELSO_1ELNSN_7ScaleInE0ELSP_0EEEEEENS4_6LayoutISC_NS5_IJNSA_ILi0EEEST_ST_EEEEENS5_IJNS4_10UnderscoreESW_SW_EEEEENS4_13SM90_TMA_LOADENS4_14ComposedLayoutINS4_7SwizzleILi2ELi5ELi2EEENS4_18smem_ptr_flag_bitsILi32EEENSS_INS5_IJSG_NSA_ILi4EEEEEENS5_IJSB_SG_EEEEEEEvNS4_8identityESZ_S19_vS1A_EENS_8epilogue10collective18CollectiveEpilogueINS1C_23Sm100TmaWarpSpecializedILi4ELi2ELi16ELb1ELb0EEEJSH_NS5_IJNSS_ISE_SB_EENSS_ISG_SB_EEEEEfNS5_IJlSB_lEEEfS1K_NS1C_6fusion15FusionCallbacksIS1G_NS1L_17LinearCombinationIffffLNS_15FloatRoundStyleE2EEESH_S1J_JEEENS4_5SM1004TMEM4LOAD26SM100_TMEM_LOAD_16dp128b8xESZ_NS10_INS11_ILi3ELi4ELi3EEES14_NSS_INS5_IJNSA_ILi8EEESG_EEENS5_IJSG_SB_EEEEEEENS4_17SM75_U32x4_LDSM_NENS4_14SM90_TMA_STOREES20_NS4_17SM90_U32x4_STSM_NENS4_39AutoVectorizingCopyWithAssumedAlignmentILi128EEEEEEvvEEEEvNT_6ParamsE) ;  /* 0xffffff7002707950 */ /* 0x000fea0003c3ffff */
        .weak           $__internal_2_$__cuda_sm10x_tcgen05_guardrail_trap_unallocated_columns_being_dealloced
        .type           $__internal_2_$__cuda_sm10x_tcgen05_guardrail_trap_unallocated_columns_being_dealloced,@function
        .size           $__internal_2_$__cuda_sm10x_tcgen05_guardrail_trap_unallocated_columns_being_dealloced,(.L_x_192 - $__internal_2_$__cuda_sm10x_tcgen05_guardrail_trap_unallocated_columns_being_dealloced)
$__internal_2_$__cuda_sm10x_tcgen05_guardrail_trap_unallocated_columns_being_dealloced:
[----:B------:R-:W-:Y:S05]  /*8e40*/  BPT.TRAP 0x1 ;  /* 0x000000040000795c */ /* 0x000fea0000300000 */
[----:B------:R-:W-:-:S04]  /*8e50*/  HFMA2 R3, -RZ, RZ, 0, 0 ;  /* 0x00000000ff037431 */ /* 0x000fc800000001ff */
[----:B------:R-:W-:Y:S05]  /*8e60*/  RET.REL.NODEC R2 `(_ZN7cutlass13device_kernelINS_4gemm6kernel13GemmUniversalIN4cute5tupleIJiiiiEEENS1_10collective13CollectiveMmaINS1_35MainloopSm100TmaUmmaWarpSpecializedILi8ELi2ELi4ENS5_IJNS4_1CILi1EEESB_SB_EEEEENS5_IJNSA_ILi64EEENSA_ILi128EEENSA_ILi32EEEEEEfNS5_IJSB_llEEEfSI_NS4_8TiledMMAINS4_8MMA_AtomIJNS4_17SM100_MMA_TF32_SSINS_10tfloat32_tESM_fLi64ELi128ELNS4_4UMMA5MajorE1ELSO_1ELNSN_7ScaleInE0ELSP_0EEEEEENS4_6LayoutISC_NS5_IJNSA_ILi0EEEST_ST_EEEEENS5_IJNS4_10UnderscoreESW_SW_EEEEENS4_13SM90_TMA_LOADENS4_14ComposedLayoutINS4_7SwizzleILi2ELi5ELi2EEENS4_18smem_ptr_flag_bitsILi32EEENSS_INS5_IJSG_NSA_ILi4EEEEEENS5_IJSB_SG_EEEEEEEvNS4_8identityESZ_S19_vS1A_EENS_8epilogue10collective18CollectiveEpilogueINS1C_23Sm100TmaWarpSpecializedILi4ELi2ELi16ELb1ELb0EEEJSH_NS5_IJNSS_ISE_SB_EENSS_ISG_SB_EEEEEfNS5_IJlSB_lEEEfS1K_NS1C_6fusion15FusionCallbacksIS1G_NS1L_17LinearCombinationIffffLNS_15FloatRoundStyleE2EEESH_S1J_JEEENS4_5SM1004TMEM4LOAD26SM100_TMEM_LOAD_16dp128b8xESZ_NS10_INS11_ILi3ELi4ELi3EEES14_NSS_INS5_IJNSA_ILi8EEESG_EEENS5_IJSG_SB_EEEEEEENS4_17SM75_U32x4_LDSM_NENS4_14SM90_TMA_STOREES20_NS4_17SM90_U32x4_STSM_NENS4_39AutoVectorizingCopyWithAssumedAlignmentILi128EEEEEEvvEEEEvNT_6ParamsE) ;  /* 0xffffff7002647950 */ /* 0x000fea0003c3ffff */
.L_x_191:
[----:B------:R-:W-:-:S00]  /*8e70*/  BRA `(.L_x_191) ;  /* 0xfffffffc00fc7947 */ /* 0x000fc0000383ffff */
[----:B------:R-:W-:-:S00]  /*8e80*/  NOP ;  /* 0x0000000000007918 */ /* 0x000fc00000000000 */
[----:B------:R-:W-:-:S00]  /*8e90*/  NOP ;  /* 0x0000000000007918 */ /* 0x000fc00000000000 */
[----:B------:R-:W-:-:S00]  /*8ea0*/  NOP ;  /* 0x0000000000007918 */ /* 0x000fc00000000000 */
[----:B------:R-:W-:-:S00]  /*8eb0*/  NOP ;  /* 0x0000000000007918 */ /* 0x000fc00000000000 */
[----:B------:R-:W-:-:S00]  /*8ec0*/  NOP ;  /* 0x0000000000007918 */ /* 0x000fc00000000000 */
[----:B------:R-:W-:-:S00]  /*8ed0*/  NOP ;  /* 0x0000000000007918 */ /* 0x000fc00000000000 */
[----:B------:R-:W-:-:S00]  /*8ee0*/  NOP ;  /* 0x0000000000007918 */ /* 0x000fc00000000000 */
[----:B------:R-:W-:-:S00]  /*8ef0*/  NOP ;  /* 0x0000000000007918 */ /* 0x000fc00000000000 */
.L_x_192:


//--------------------- .nv.global.init           --------------------------
	.section	.nv.global.init,"aw",@progbits
.nv.global.init:
	.type		$str$27,@object
	.size		$str$27,($str$28 - $str$27)
$str$27:
        /*0000*/ 	.byte	0x28, 0x61, 0x64, 0x64, 0x72, 0x65, 0x73, 0x73, 0x20, 0x26, 0x20, 0x6d, 0x61, 0x73, 0x6b, 0x29
        /*0010*/ 	.byte	0x20, 0x3d, 0x3d, 0x20, 0x30, 0x00
	.type		$str$28,@object
	.size		$str$28,($str$26 - $str$28)
$str$28:
        /*0016*/ 	.byte	0x2f, 0x74, 0x6d, 0x70, 0x2f, 0x63, 0x75, 0x74, 0x6c, 0x61, 0x73, 0x73, 0x5f, 0x73, 0x77, 0x65
        /*0026*/ 	.byte	0x65, 0x70, 0x5f, 0x73, 0x72, 0x63, 0x2f, 0x69, 0x6e, 0x63, 0x6c, 0x75, 0x64, 0x65, 0x2f, 0x63
        /*0036*/ 	.byte	0x75, 0x74, 0x65, 0x2f, 0x70, 0x6f, 0x69, 0x6e, 0x74, 0x65, 0x72, 0x5f, 0x66, 0x6c, 0x61, 0x67
        /*0046*/ 	.byte	0x67, 0x65, 0x64, 0x2e, 0x68, 0x70, 0x70, 0x00
	.type		$str$26,@object
	.size		$str$26,($str$25 - $str$26)
$str$26:
        /*004e*/ 	.byte	0x2f, 0x74, 0x6d, 0x70, 0x2f, 0x63, 0x75, 0x74, 0x6c, 0x61, 0x73, 0x73, 0x5f, 0x73, 0x77, 0x65
        /*005e*/ 	.byte	0x65, 0x70, 0x5f, 0x73, 0x72, 0x63, 0x2f, 0x69, 0x6e, 0x63, 0x6c, 0x75, 0x64, 0x65, 0x2f, 0x63
        /*006e*/ 	.byte	0x75, 0x74, 0x65, 0x2f, 0x61, 0x74, 0x6f, 0x6d, 0x2f, 0x63, 0x6f, 0x70, 0x79, 0x5f, 0x74, 0x72
        /*007e*/ 	.byte	0x61, 0x69, 0x74, 0x73, 0x5f, 0x73, 0x6d, 0x31, 0x30, 0x30, 0x2e, 0x68, 0x70, 0x70, 0x00
	.type		$str$25,@object
	.size		$str$25,(__unnamed_1 - $str$25)
$str$25:
        /*008d*/ 	.byte	0x28, 0x28, 0x75, 0x69, 0x6e, 0x74, 0x33, 0x32, 0x5f, 0x74, 0x28, 0x74, 0x68, 0x72, 0x65, 0x61
        /*009d*/ 	.byte	0x64, 0x49, 0x64, 0x78, 0x2e, 0x78, 0x29, 0x20, 0x2f, 0x20, 0x33, 0x32, 0x29, 0x20, 0x25, 0x20
        /*00ad*/ 	.byte	0x34, 0x29, 0x20, 0x3d, 0x3d, 0x20, 0x28, 0x28, 0x28, 0x74, 0x6d, 0x65, 0x6d, 0x5f, 0x61, 0x64
        /*00bd*/ 	.byte	0x64, 0x72, 0x20, 0x3e, 0x3e, 0x20, 0x31, 0x36, 0x29, 0x20, 0x2f, 0x20, 0x33, 0x32, 0x29, 0x20
        /*00cd*/ 	.byte	0x25, 0x20, 0x34, 0x29, 0x00
	.type		__unnamed_1,@object
	.size		__unnamed_1,(__unnamed_2 - __unnamed_1)
__unnamed_1:
        /*00d2*/ 	.byte	0x61, 0x75, 0x74, 0x6f, 0x20, 0x63, 0x75, 0x74, 0x65, 0x3a, 0x3a, 0x61, 0x73, 0x5f, 0x70, 0x6f
        /* <DEDUP_REMOVED lines=23> */
        /*0252*/ 	.byte	0x3c, 0x32, 0x30, 0x34, 0x38, 0x3e, 0x3e, 0x3e, 0x3e, 0x5d, 0x00
	.type		__unnamed_2,@object
	.size		__unnamed_2,(.L_2 - __unnamed_2)
__unnamed_2:
        /* <DEDUP_REMOVED lines=45> */
        /*052d*/ 	.byte	0x3e, 0x3e, 0x3e, 0x5d, 0x00
.L_2:


//--------------------- .nv.shared._ZN7cutlass13device_kernelINS_4gemm6kernel13GemmUniversalIN4cute5tupleIJiiiiEEENS1_10collective13CollectiveMmaINS1_35MainloopSm100TmaUmmaWarpSpecializedILi8ELi2ELi4ENS5_IJNS4_1CILi1EEESB_SB_EEEEENS5_IJNSA_ILi64EEENSA_ILi128EEENSA_ILi32EEEEEEfNS5_IJSB_llEEEfSI_NS4_8TiledMMAINS4_8MMA_AtomIJNS4_17SM100_MMA_TF32_SSINS_10tfloat32_tESM_fLi64ELi128ELNS4_4UMMA5MajorE1ELSO_1ELNSN_7ScaleInE0ELSP_0EEEEEENS4_6LayoutISC_NS5_IJNSA_ILi0EEEST_ST_EEEEENS5_IJNS4_10UnderscoreESW_SW_EEEEENS4_13SM90_TMA_LOADENS4_14ComposedLayoutINS4_7SwizzleILi2ELi5ELi2EEENS4_18smem_ptr_flag_bitsILi32EEENSS_INS5_IJSG_NSA_ILi4EEEEEENS5_IJSB_SG_EEEEEEEvNS4_8identityESZ_S19_vS1A_EENS_8epilogue10collective18CollectiveEpilogueINS1C_23Sm100TmaWarpSpecializedILi4ELi2ELi16ELb1ELb0EEEJSH_NS5_IJNSS_ISE_SB_EENSS_ISG_SB_EEEEEfNS5_IJlSB_lEEEfS1K_NS1C_6fusion15FusionCallbacksIS1G_NS1L_17LinearCombinationIffffLNS_15FloatRoundStyleE2EEESH_S1J_JEEENS4_5SM1004TMEM4LOAD26SM100_TMEM_LOAD_16dp128b8xESZ_NS10_INS11_ILi3ELi4ELi3EEES14_NSS_INS5_IJNSA_ILi8EEESG_EEENS5_IJSG_SB_EEEEEEENS4_17SM75_U32x4_LDSM_NENS4_14SM90_TMA_STOREES20_NS4_17SM90_U32x4_STSM_NENS4_39AutoVectorizingCopyWithAssumedAlignmentILi128EEEEEEvvEEEEvNT_6ParamsE --------------------------
	.section	.nv.shared._ZN7cutlass13device_kernelINS_4gemm6kernel13GemmUniversalIN4cute5tupleIJiiiiEEENS1_10collective13CollectiveMmaINS1_35MainloopSm100TmaUmmaWarpSpecializedILi8ELi2ELi4ENS5_IJNS4_1CILi1EEESB_SB_EEEEENS5_IJNSA_ILi64EEENSA_ILi128EEENSA_ILi32EEEEEEfNS5_IJSB_llEEEfSI_NS4_8TiledMMAINS4_8MMA_AtomIJNS4_17SM100_MMA_TF32_SSINS_10tfloat32_tESM_fLi64ELi128ELNS4_4UMMA5MajorE1ELSO_1ELNSN_7ScaleInE0ELSP_0EEEEEENS4_6LayoutISC_NS5_IJNSA_ILi0EEEST_ST_EEEEENS5_IJNS4_10UnderscoreESW_SW_EEEEENS4_13SM90_TMA_LOADENS4_14ComposedLayoutINS4_7SwizzleILi2ELi5ELi2EEENS4_18smem_ptr_flag_bitsILi32EEENSS_INS5_IJSG_NSA_ILi4EEEEEENS5_IJSB_SG_EEEEEEEvNS4_8identityESZ_S19_vS1A_EENS_8epilogue10collective18CollectiveEpilogueINS1C_23Sm100TmaWarpSpecializedILi4ELi2ELi16ELb1ELb0EEEJSH_NS5_IJNSS_ISE_SB_EENSS_ISG_SB_EEEEEfNS5_IJlSB_lEEEfS1K_NS1C_6fusion15FusionCallbacksIS1G_NS1L_17LinearCombinationIffffLNS_15FloatRoundStyleE2EEESH_S1J_JEEENS4_5SM1004TMEM4LOAD26SM100_TMEM_LOAD_16dp128b8xESZ_NS10_INS11_ILi3ELi4ELi3EEES14_NSS_INS5_IJNSA_ILi8EEESG_EEENS5_IJSG_SB_EEEEEEENS4_17SM75_U32x4_LDSM_NENS4_14SM90_TMA_STOREES20_NS4_17SM90_U32x4_STSM_NENS4_39AutoVectorizingCopyWithAssumedAlignmentILi128EEEEEEvvEEEEvNT_6ParamsE,"aw",@nobits
	.sectionflags	@""
	.align	16
	.zero		1024


//--------------------- .nv.shared.reserved.0     --------------------------
	.section	.nv.shared.reserved.0,"aw",@nobits
	.weak		__nv_reservedSMEM_offset_0_alias
	.size		__nv_reservedSMEM_offset_0_alias, 0, 64
	.other		__nv_reservedSMEM_offset_0_alias,@"STO_CUDA_RESERVED_SHARED STV_DEFAULT"
__nv_reservedSMEM_offset_0_alias:
	.zero		0
.nv.shared.reserved.0:
	.zero		64
	.weak		__nv_reservedSMEM_tcgen05_partition
	.type		__nv_reservedSMEM_tcgen05_partition,@object
	.size		__nv_reservedSMEM_tcgen05_partition,(.L_0 - __nv_reservedSMEM_tcgen05_partition)
__nv_reservedSMEM_tcgen05_partition:
	.zero		32
.L_0:


//--------------------- .nv.global                --------------------------
	.section	.nv.global,"aw",@nobits
.nv.global:
	.type		_ZN40_INTERNAL_452d7c11_4_k_cu_549b684e_318344cute1_E,@object
	.size		_ZN40_INTERNAL_452d7c11_4_k_cu_549b684e_318344cute1_E,(_ZN40_INTERNAL_452d7c11_4_k_cu_549b684e_318344cuda3std3__45__cpo6cbeginE - _ZN40_INTERNAL_452d7c11_4_k_cu_549b684e_318344cute1_E)
_ZN40_INTERNAL_452d7c11_4_k_cu_549b684e_318344cute1_E:
	.zero		1
	.type		_ZN40_INTERNAL_452d7c11_4_k_cu_549b684e_318344cuda3std3__45__cpo6cbeginE,@object
	.size		_ZN40_INTERNAL_452d7c11_4_k_cu_549b684e_318344cuda3std3__45__cpo6cbeginE,(_ZN40_INTERNAL_452d7c11_4_k_cu_549b684e_318344cuda3std3__48in_placeE - _ZN40_INTERNAL_452d7c11_4_k_cu_549b684e_318344cuda3std3__45__cpo6cbeginE)
_ZN40_INTERNAL_452d7c11_4_k_cu_549b684e_318344cuda3std3__45__cpo6cbeginE:
	.zero		1
	.type		_ZN40_INTERNAL_452d7c11_4_k_cu_549b684e_318344cuda3std3__48in_placeE,@object
	.size		_ZN40_INTERNAL_452d7c11_4_k_cu_549b684e_318344cuda3std3__48in_placeE,(_ZN40_INTERNAL_452d7c11_4_k_cu_549b684e_318344cuda3std6ranges3__45__cpo9iter_moveE - _ZN40_INTERNAL_452d7c11_4_k_cu_549b684e_318344cuda3std3__48in_placeE)
_ZN40_INTERNAL_452d7c11_4_k_cu_549b684e_318344cuda3std3__48in_placeE:
	.zero		1
	.type		_ZN40_INTERNAL_452d7c11_4_k_cu_549b684e_318344cuda3std6ranges3__45__cpo9iter_moveE,@object
	.size		_ZN40_INTERNAL_452d7c11_4_k_cu_549b684e_318344cuda3std6ranges3__45__cpo9iter_moveE,(_ZN40_INTERNAL_452d7c11_4_k_cu_549b684e_318344cuda3std3__45__cpo5beginE - _ZN40_INTERNAL_452d7c11_4_k_cu_549b684e_318344cuda3std6ranges3__45__cpo9iter_moveE)
_ZN40_INTERNAL_452d7c11_4_k_cu_549b684e_318344cuda3std6ranges3__45__cpo9iter_moveE:
	.zero		1
	.type		_ZN40_INTERNAL_452d7c11_4_k_cu_549b684e_318344cuda3std3__45__cpo5beginE,@object
	.size		_ZN40_INTERNAL_452d7c11_4_k_cu_549b684e_318344cuda3std3__45__cpo5beginE,(_ZN40_INTERNAL_452d7c11_4_k_cu_549b684e_318344cuda3std3__442_GLOBAL__N__452d7c11_4_k_cu_549b684e_318346ignoreE - _ZN40_INTERNAL_452d7c11_4_k_cu_549b684e_318344cuda3std3__45__cpo5beginE)
_ZN40_INTERNAL_452d7c11_4_k_cu_549b684e_318344cuda3std3__45__cpo5beginE:
	.zero		1
	.type		_ZN40_INTERNAL_452d7c11_4_k_cu_549b684e_318344cuda3std3__442_GLOBAL__N__452d7c11_4_k_cu_549b684e_318346ignoreE,@object
	.size		_ZN40_INTERNAL_452d7c11_4_k_cu_549b684e_318344cuda3std3__442_GLOBAL__N__452d7c11_4_k_cu_549b684e_318346ignoreE,(_ZN40_INTERNAL_452d7c11_4_k_cu_549b684e_318344cute7productE - _ZN40_INTERNAL_452d7c11_4_k_cu_549b684e_318344cuda3std3__442_GLOBAL__N__452d7c11_4_k_cu_549b684e_318346ignoreE)
_ZN40_INTERNAL_452d7c11_4_k_cu_549b684e_318344cuda3std3__442_GLOBAL__N__452d7c11_4_k_cu_549b684e_318346ignoreE:
	.zero		1
	.type		_ZN40_INTERNAL_452d7c11_4_k_cu_549b684e_318344cute7productE,@object
	.size		_ZN40_INTERNAL_452d7c11_4_k_cu_549b684e_318344cute7productE,(_ZN40_INTERNAL_452d7c11_4_k_cu_549b684e_318344cuda3std3__45__cpo3endE - _ZN40_INTERNAL_452d7c11_4_k_cu_549b684e_318344cute7productE)
_ZN40_INTERNAL_452d7c11_4_k_cu_549b684e_318344cute7productE:
	.zero		1
	.type		_ZN40_INTERNAL_452d7c11_4_k_cu_549b684e_318344cuda3std3__45__cpo3endE,@object
	.size		_ZN40_INTERNAL_452d7c11_4_k_cu_549b684e_318344cuda3std3__45__cpo3endE,(_ZN40_INTERNAL_452d7c11_4_k_cu_549b684e_318344cuda3std3__419piecewise_constructE - _ZN40_INTERNAL_452d7c11_4_k_cu_549b684e_318344cuda3std3__45__cpo3endE)
_ZN40_INTERNAL_452d7c11_4_k_cu_549b684e_318344cuda3std3__45__cpo3endE:
	.zero		1
	.type		_ZN40_INTERNAL_452d7c11_4_k_cu_549b684e_318344cuda3std3__419piecewise_constructE,@object
	.size		_ZN40_INTERNAL_452d7c11_4_k_cu_549b684e_318344cuda3std3__419piecewise_constructE,(_ZN40_INTERNAL_452d7c11_4_k_cu_549b684e_318344cuda3std3__45__cpo4cendE - _ZN40_INTERNAL_452d7c11_4_k_cu_549b684e_318344cuda3std3__419piecewise_constructE)
_ZN40_INTERNAL_452d7c11_4_k_cu_549b684e_318344cuda3std3__419piecewise_constructE:
	.zero		1
	.type		_ZN40_INTERNAL_452d7c11_4_k_cu_549b684e_318344cuda3std3__45__cpo4cendE,@object
	.size		_ZN40_INTERNAL_452d7c11_4_k_cu_549b684e_318344cuda3std3__45__cpo4cendE,(_ZN40_INTERNAL_452d7c11_4_k_cu_549b684e_318344cuda3std6ranges3__45__cpo4swapE - _ZN40_INTERNAL_452d7c11_4_k_cu_549b684e_318344cuda3std3__45__cpo4cendE)
_ZN40_INTERNAL_452d7c11_4_k_cu_549b684e_318344cuda3std3__45__cpo4cendE:
	.zero		1
	.type		_ZN40_INTERNAL_452d7c11_4_k_cu_549b684e_318344cuda3std6ranges3__45__cpo4swapE,@object
	.size		_ZN40_INTERNAL_452d7c11_4_k_cu_549b684e_318344cuda3std6ranges3__45__cpo4swapE,(.L_10 - _ZN40_INTERNAL_452d7c11_4_k_cu_549b684e_318344cuda3std6ranges3__45__cpo4swapE)
_ZN40_INTERNAL_452d7c11_4_k_cu_549b684e_318344cuda3std6ranges3__45__cpo4swapE:
	.zero		1
.L_10:


//--------------------- .nv.constant0._ZN7cutlass13device_kernelINS_4gemm6kernel13GemmUniversalIN4cute5tupleIJiiiiEEENS1_10collective13CollectiveMmaINS1_35MainloopSm100TmaUmmaWarpSpecializedILi8ELi2ELi4ENS5_IJNS4_1CILi1EEESB_SB_EEEEENS5_IJNSA_ILi64EEENSA_ILi128EEENSA_ILi32EEEEEEfNS5_IJSB_llEEEfSI_NS4_8TiledMMAINS4_8MMA_AtomIJNS4_17SM100_MMA_TF32_SSINS_10tfloat32_tESM_fLi64ELi128ELNS4_4UMMA5MajorE1ELSO_1ELNSN_7ScaleInE0ELSP_0EEEEEENS4_6LayoutISC_NS5_IJNSA_ILi0EEEST_ST_EEEEENS5_IJNS4_10UnderscoreESW_SW_EEEEENS4_13SM90_TMA_LOADENS4_14ComposedLayoutINS4_7SwizzleILi2ELi5ELi2EEENS4_18smem_ptr_flag_bitsILi32EEENSS_INS5_IJSG_NSA_ILi4EEEEEENS5_IJSB_SG_EEEEEEEvNS4_8identityESZ_S19_vS1A_EENS_8epilogue10collective18CollectiveEpilogueINS1C_23Sm100TmaWarpSpecializedILi4ELi2ELi16ELb1ELb0EEEJSH_NS5_IJNSS_ISE_SB_EENSS_ISG_SB_EEEEEfNS5_IJlSB_lEEEfS1K_NS1C_6fusion15FusionCallbacksIS1G_NS1L_17LinearCombinationIffffLNS_15FloatRoundStyleE2EEESH_S1J_JEEENS4_5SM1004TMEM4LOAD26SM100_TMEM_LOAD_16dp128b8xESZ_NS10_INS11_ILi3ELi4ELi3EEES14_NSS_INS5_IJNSA_ILi8EEESG_EEENS5_IJSG_SB_EEEEEEENS4_17SM75_U32x4_LDSM_NENS4_14SM90_TMA_STOREES20_NS4_17SM90_U32x4_STSM_NENS4_39AutoVectorizingCopyWithAssumedAlignmentILi128EEEEEEvvEEEEvNT_6ParamsE --------------------------
	.section	.nv.constant0._ZN7cutlass13device_kernelINS_4gemm6kernel13GemmUniversalIN4cute5tupleIJiiiiEEENS1_10collective13CollectiveMmaINS1_35MainloopSm100TmaUmmaWarpSpecializedILi8ELi2ELi4ENS5_IJNS4_1CILi1EEESB_SB_EEEEENS5_IJNSA_ILi64EEENSA_ILi128EEENSA_ILi32EEEEEEfNS5_IJSB_llEEEfSI_NS4_8TiledMMAINS4_8MMA_AtomIJNS4_17SM100_MMA_TF32_SSINS_10tfloat32_tESM_fLi64ELi128ELNS4_4UMMA5MajorE1ELSO_1ELNSN_7ScaleInE0ELSP_0EEEEEENS4_6LayoutISC_NS5_IJNSA_ILi0EEEST_ST_EEEEENS5_IJNS4_10UnderscoreESW_SW_EEEEENS4_13SM90_TMA_LOADENS4_14ComposedLayoutINS4_7SwizzleILi2ELi5ELi2EEENS4_18smem_ptr_flag_bitsILi32EEENSS_INS5_IJSG_NSA_ILi4EEEEEENS5_IJSB_SG_EEEEEEEvNS4_8identityESZ_S19_vS1A_EENS_8epilogue10collective18CollectiveEpilogueINS1C_23Sm100TmaWarpSpecializedILi4ELi2ELi16ELb1ELb0EEEJSH_NS5_IJNSS_ISE_SB_EENSS_ISG_SB_EEEEEfNS5_IJlSB_lEEEfS1K_NS1C_6fusion15FusionCallbacksIS1G_NS1L_17LinearCombinationIffffLNS_15FloatRoundStyleE2EEESH_S1J_JEEENS4_5SM1004TMEM4LOAD26SM100_TMEM_LOAD_16dp128b8xESZ_NS10_INS11_ILi3ELi4ELi3EEES14_NSS_INS5_IJNSA_ILi8EEESG_EEENS5_IJSG_SB_EEEEEEENS4_17SM75_U32x4_LDSM_NENS4_14SM90_TMA_STOREES20_NS4_17SM90_U32x4_STSM_NENS4_39AutoVectorizingCopyWithAssumedAlignmentILi128EEEEEEvvEEEEvNT_6ParamsE,"a",@progbits
	.sectionflags	@""
	.align	4
.nv.constant0._ZN7cutlass13device_kernelINS_4gemm6kernel13GemmUniversalIN4cute5tupleIJiiiiEEENS1_10collective13CollectiveMmaINS1_35MainloopSm100TmaUmmaWarpSpecializedILi8ELi2ELi4ENS5_IJNS4_1CILi1EEESB_SB_EEEEENS5_IJNSA_ILi64EEENSA_ILi128EEENSA_ILi32EEEEEEfNS5_IJSB_llEEEfSI_NS4_8TiledMMAINS4_8MMA_AtomIJNS4_17SM100_MMA_TF32_SSINS_10tfloat32_tESM_fLi64ELi128ELNS4_4UMMA5MajorE1ELSO_1ELNSN_7ScaleInE0ELSP_0EEEEEENS4_6LayoutISC_NS5_IJNSA_ILi0EEEST_ST_EEEEENS5_IJNS4_10UnderscoreESW_SW_EEEEENS4_13SM90_TMA_LOADENS4_14ComposedLayoutINS4_7SwizzleILi2ELi5ELi2EEENS4_18smem_ptr_flag_bitsILi32EEENSS_INS5_IJSG_NSA_ILi4EEEEEENS5_IJSB_SG_EEEEEEEvNS4_8identityESZ_S19_vS1A_EENS_8epilogue10collective18CollectiveEpilogueINS1C_23Sm100TmaWarpSpecializedILi4ELi2ELi16ELb1ELb0EEEJSH_NS5_IJNSS_ISE_SB_EENSS_ISG_SB_EEEEEfNS5_IJlSB_lEEEfS1K_NS1C_6fusion15FusionCallbacksIS1G_NS1L_17LinearCombinationIffffLNS_15FloatRoundStyleE2EEESH_S1J_JEEENS4_5SM1004TMEM4LOAD26SM100_TMEM_LOAD_16dp128b8xESZ_NS10_INS11_ILi3ELi4ELi3EEES14_NSS_INS5_IJNSA_ILi8EEESG_EEENS5_IJSG_SB_EEEEEEENS4_17SM75_U32x4_LDSM_NENS4_14SM90_TMA_STOREES20_NS4_17SM90_U32x4_STSM_NENS4_39AutoVectorizingCopyWithAssumedAlignmentILi128EEEEEEvvEEEEvNT_6ParamsE:
	.zero		2944


//--------------------- SYMBOLS --------------------------

	.type		.nv.reservedSmem.offset0,@object
	.size		.nv.reservedSmem.offset0,0x4
	.type		.nv.reservedSmem.cap,@object
	.size		.nv.reservedSmem.cap,0x4
	.type		__assertfail,@function
